	.target	sm_100a

	.elftype	@"ET_EXEC"


//--------------------- .note.nv.tkinfo           --------------------------
	.section	.note.nv.tkinfo,"",@"SHT_NOTE"
	.sectionflags	@"SHF_NOTE_NV_TKINFO"
	.tkinfo
        /*0018*/ 	.word	0x00000002
        /*0030*/ 	.string	""
        /*0030*/ 	.string	"ptxas"
        /*0030*/ 	.string	"Cuda compilation tools, release 13.0, V13.0.88"
        /*0030*/ 	.string	"Build cuda_13.0.r13.0/compiler.36424714_0"
        /*0030*/ 	.string	"-arch sm_100a -m 64 "



//--------------------- .note.nv.cuinfo           --------------------------
	.section	.note.nv.cuinfo,"",@"SHT_NOTE"
	.sectionflags	@"SHF_NOTE_NV_CUINFO"
        /*0018*/ 	.short	0x0002
        /*001a*/ 	.short	0x0064
        /*001c*/ 	.short	0x0082
	.zero		2


//--------------------- .nv.info                  --------------------------
	.section	.nv.info,"",@"SHT_CUDA_INFO"
	.align	4


	//----- nvinfo : EIATTR_REGCOUNT
	.align		4
        /*0000*/ 	.byte	0x04, 0x2f
        /*0002*/ 	.short	(.L_19 - .L_18)
	.align		4
.L_18:
        /*0004*/ 	.word	index@(_ZN7cutlass13device_kernelINS_4conv6kernel13ConvUniversalINS1_16ConvProblemShapeILNS1_8OperatorE1ELi2EEENS1_10collective14CollectiveConvINS1_47MainloopSm100TmaUmmaWarpSpecializedImplicitGemmILS5_1ELi8ELi2ELi1ELi2EN4cute5tupleIJNSA_1CILi2EEENSC_ILi1EEESE_EEEEENSB_IJNSC_ILi64EEENSC_ILi128EEENSB_IJSH_EEEEEENS_6half_tESL_NSA_8TiledMMAINSA_8MMA_AtomIJNSA_20SM100_MMA_F16BF16_SSISL_SL_fLi64ELi128ELNSA_4UMMA5MajorE0ELSQ_1ELNSP_7ScaleInE0ELSR_0EEEEEENSA_6LayoutINSB_IJSE_SE_SE_EEENSB_IJNSC_ILi0EEESW_SW_EEEEENSB_IJNSA_10UnderscoreESZ_SZ_EEEEENS7_6detail27Sm100ImplicitGemmTileTraitsINSA_20SM90_TMA_LOAD_IM2COLENSA_14ComposedLayoutINSA_7SwizzleILi3ELi4ELi3EEENSA_18smem_ptr_flag_bitsILi16EEENSU_INSB_IJNSC_ILi8EEESH_EEENSB_IJSH_SE_EEEEEEEvEENS13_INSA_23SM90_TMA_LOAD_MULTICASTENS15_IS17_S19_NSU_INSB_IJSH_S1A_EEENSB_IJSE_SH_EEEEEEEvEEEENS_8epilogue10collective18CollectiveEpilogueINS1N_23Sm100TmaWarpSpecializedILi4ELi2ELi16ELb1ELb0EEEJSK_NSB_IJNSU_ISH_SE_EENSU_INSC_ILi32EEESE_EEEEESL_NSB_IJNSB_IJlllEEESE_SW_EEESL_S1X_NS1N_6fusion15FusionCallbacksIS1R_NS1Y_17LinearCombinationISL_fSL_fLNS_15FloatRoundStyleE2EEESK_S1V_JEEENSA_5SM1004TMEM4LOAD26SM100_TMEM_LOAD_16dp256b4xES14_NS15_INS16_ILi2ELi4ELi3EEES19_NSU_INSB_IJS1A_S1T_EEENSB_IJS1T_SE_EEEEEEENSA_17SM75_U32x4_LDSM_NENSA_21SM90_TMA_STORE_IM2COLES2C_NSA_17SM90_U32x4_STSM_NENSA_39AutoVectorizingCopyWithAssumedAlignmentILi128EEEEEEvvEEEEvNT_6ParamsE)
        /*0008*/ 	.word	0x00000060


	//----- nvinfo : EIATTR_FRAME_SIZE
	.align		4
.L_19:
        /*000c*/ 	.byte	0x04, 0x11
        /*000e*/ 	.short	(.L_21 - .L_20)
	.align		4
.L_20:
        /*0010*/ 	.word	index@($__internal_2_$__cuda_sm10x_tcgen05_guardrail_trap_unallocated_columns_being_dealloced)
        /*0014*/ 	.word	0x00000008


	//----- nvinfo : EIATTR_FRAME_SIZE
	.align		4
.L_21:
        /*0018*/ 	.byte	0x04, 0x11
        /*001a*/ 	.short	(.L_23 - .L_22)
	.align		4
.L_22:
        /*001c*/ 	.word	index@($__internal_1_$__cuda_sm10x_tcgen05_guardrail_trap_phase_invalid_during_alloc)
        /*0020*/ 	.word	0x00000008


	//----- nvinfo : EIATTR_FRAME_SIZE
	.align		4
.L_23:
        /*0024*/ 	.byte	0x04, 0x11
        /*0026*/ 	.short	(.L_25 - .L_24)
	.align		4
.L_24:
        /*0028*/ 	.word	index@($__internal_0_$__cuda_sm10x_tcgen05_guardrail_trap_col_being_dealloced_not_returned_by_alloc)
        /*002c*/ 	.word	0x00000008


	//----- nvinfo : EIATTR_FRAME_SIZE
	.align		4
.L_25:
        /*0030*/ 	.byte	0x04, 0x11
        /*0032*/ 	.short	(.L_27 - .L_26)
	.align		4
.L_26:
        /*0034*/ 	.word	index@(_ZN7cutlass13device_kernelINS_4conv6kernel13ConvUniversalINS1_16ConvProblemShapeILNS1_8OperatorE1ELi2EEENS1_10collective14CollectiveConvINS1_47MainloopSm100TmaUmmaWarpSpecializedImplicitGemmILS5_1ELi8ELi2ELi1ELi2EN4cute5tupleIJNSA_1CILi2EEENSC_ILi1EEESE_EEEEENSB_IJNSC_ILi64EEENSC_ILi128EEENSB_IJSH_EEEEEENS_6half_tESL_NSA_8TiledMMAINSA_8MMA_AtomIJNSA_20SM100_MMA_F16BF16_SSISL_SL_fLi64ELi128ELNSA_4UMMA5MajorE0ELSQ_1ELNSP_7ScaleInE0ELSR_0EEEEEENSA_6LayoutINSB_IJSE_SE_SE_EEENSB_IJNSC_ILi0EEESW_SW_EEEEENSB_IJNSA_10UnderscoreESZ_SZ_EEEEENS7_6detail27Sm100ImplicitGemmTileTraitsINSA_20SM90_TMA_LOAD_IM2COLENSA_14ComposedLayoutINSA_7SwizzleILi3ELi4ELi3EEENSA_18smem_ptr_flag_bitsILi16EEENSU_INSB_IJNSC_ILi8EEESH_EEENSB_IJSH_SE_EEEEEEEvEENS13_INSA_23SM90_TMA_LOAD_MULTICASTENS15_IS17_S19_NSU_INSB_IJSH_S1A_EEENSB_IJSE_SH_EEEEEEEvEEEENS_8epilogue10collective18CollectiveEpilogueINS1N_23Sm100TmaWarpSpecializedILi4ELi2ELi16ELb1ELb0EEEJSK_NSB_IJNSU_ISH_SE_EENSU_INSC_ILi32EEESE_EEEEESL_NSB_IJNSB_IJlllEEESE_SW_EEESL_S1X_NS1N_6fusion15FusionCallbacksIS1R_NS1Y_17LinearCombinationISL_fSL_fLNS_15FloatRoundStyleE2EEESK_S1V_JEEENSA_5SM1004TMEM4LOAD26SM100_TMEM_LOAD_16dp256b4xES14_NS15_INS16_ILi2ELi4ELi3EEES19_NSU_INSB_IJS1A_S1T_EEENSB_IJS1T_SE_EEEEEEENSA_17SM75_U32x4_LDSM_NENSA_21SM90_TMA_STORE_IM2COLES2C_NSA_17SM90_U32x4_STSM_NENSA_39AutoVectorizingCopyWithAssumedAlignmentILi128EEEEEEvvEEEEvNT_6ParamsE)
        /*0038*/ 	.word	0x00000008


	//----- nvinfo : EIATTR_MIN_STACK_SIZE
	.align		4
.L_27:
        /*003c*/ 	.byte	0x04, 0x12
        /*003e*/ 	.short	(.L_29 - .L_28)
	.align		4
.L_28:
        /*0040*/ 	.word	index@(_ZN7cutlass13device_kernelINS_4conv6kernel13ConvUniversalINS1_16ConvProblemShapeILNS1_8OperatorE1ELi2EEENS1_10collective14CollectiveConvINS1_47MainloopSm100TmaUmmaWarpSpecializedImplicitGemmILS5_1ELi8ELi2ELi1ELi2EN4cute5tupleIJNSA_1CILi2EEENSC_ILi1EEESE_EEEEENSB_IJNSC_ILi64EEENSC_ILi128EEENSB_IJSH_EEEEEENS_6half_tESL_NSA_8TiledMMAINSA_8MMA_AtomIJNSA_20SM100_MMA_F16BF16_SSISL_SL_fLi64ELi128ELNSA_4UMMA5MajorE0ELSQ_1ELNSP_7ScaleInE0ELSR_0EEEEEENSA_6LayoutINSB_IJSE_SE_SE_EEENSB_IJNSC_ILi0EEESW_SW_EEEEENSB_IJNSA_10UnderscoreESZ_SZ_EEEEENS7_6detail27Sm100ImplicitGemmTileTraitsINSA_20SM90_TMA_LOAD_IM2COLENSA_14ComposedLayoutINSA_7SwizzleILi3ELi4ELi3EEENSA_18smem_ptr_flag_bitsILi16EEENSU_INSB_IJNSC_ILi8EEESH_EEENSB_IJSH_SE_EEEEEEEvEENS13_INSA_23SM90_TMA_LOAD_MULTICASTENS15_IS17_S19_NSU_INSB_IJSH_S1A_EEENSB_IJSE_SH_EEEEEEEvEEEENS_8epilogue10collective18CollectiveEpilogueINS1N_23Sm100TmaWarpSpecializedILi4ELi2ELi16ELb1ELb0EEEJSK_NSB_IJNSU_ISH_SE_EENSU_INSC_ILi32EEESE_EEEEESL_NSB_IJNSB_IJlllEEESE_SW_EEESL_S1X_NS1N_6fusion15FusionCallbacksIS1R_NS1Y_17LinearCombinationISL_fSL_fLNS_15FloatRoundStyleE2EEESK_S1V_JEEENSA_5SM1004TMEM4LOAD26SM100_TMEM_LOAD_16dp256b4xES14_NS15_INS16_ILi2ELi4ELi3EEES19_NSU_INSB_IJS1A_S1T_EEENSB_IJS1T_SE_EEEEEEENSA_17SM75_U32x4_LDSM_NENSA_21SM90_TMA_STORE_IM2COLES2C_NSA_17SM90_U32x4_STSM_NENSA_39AutoVectorizingCopyWithAssumedAlignmentILi128EEEEEEvvEEEEvNT_6ParamsE)
        /*0044*/ 	.word	0x00000008
.L_29:


//--------------------- .nv.compat                --------------------------
	.section	.nv.compat,"",@"SHT_CUDA_COMPAT_INFO"
	.align	4
        /*0000*/ 	.byte	0x02, 0x09, 0x01, 0x00, 0x02, 0x02, 0x02, 0x00, 0x02, 0x05, 0x05, 0x00, 0x03, 0x07, 0x01, 0x01
        /*0010*/ 	.byte	0x02, 0x03, 0x01, 0x00, 0x02, 0x06, 0x01, 0x00, 0x04, 0x0b, 0x08, 0x00, 0x09, 0x00, 0x00, 0x00
        /*0020*/ 	.byte	0x00, 0x00, 0x00, 0x00


//--------------------- .nv.info._ZN7cutlass13device_kernelINS_4conv6kernel13ConvUniversalINS1_16ConvProblemShapeILNS1_8OperatorE1ELi2EEENS1_10collective14CollectiveConvINS1_47MainloopSm100TmaUmmaWarpSpecializedImplicitGemmILS5_1ELi8ELi2ELi1ELi2EN4cute5tupleIJNSA_1CILi2EEENSC_ILi1EEESE_EEEEENSB_IJNSC_ILi64EEENSC_ILi128EEENSB_IJSH_EEEEEENS_6half_tESL_NSA_8TiledMMAINSA_8MMA_AtomIJNSA_20SM100_MMA_F16BF16_SSISL_SL_fLi64ELi128ELNSA_4UMMA5MajorE0ELSQ_1ELNSP_7ScaleInE0ELSR_0EEEEEENSA_6LayoutINSB_IJSE_SE_SE_EEENSB_IJNSC_ILi0EEESW_SW_EEEEENSB_IJNSA_10UnderscoreESZ_SZ_EEEEENS7_6detail27Sm100ImplicitGemmTileTraitsINSA_20SM90_TMA_LOAD_IM2COLENSA_14ComposedLayoutINSA_7SwizzleILi3ELi4ELi3EEENSA_18smem_ptr_flag_bitsILi16EEENSU_INSB_IJNSC_ILi8EEESH_EEENSB_IJSH_SE_EEEEEEEvEENS13_INSA_23SM90_TMA_LOAD_MULTICASTENS15_IS17_S19_NSU_INSB_IJSH_S1A_EEENSB_IJSE_SH_EEEEEEEvEEEENS_8epilogue10collective18CollectiveEpilogueINS1N_23Sm100TmaWarpSpecializedILi4ELi2ELi16ELb1ELb0EEEJSK_NSB_IJNSU_ISH_SE_EENSU_INSC_ILi32EEESE_EEEEESL_NSB_IJNSB_IJlllEEESE_SW_EEESL_S1X_NS1N_6fusion15FusionCallbacksIS1R_NS1Y_17LinearCombinationISL_fSL_fLNS_15FloatRoundStyleE2EEESK_S1V_JEEENSA_5SM1004TMEM4LOAD26SM100_TMEM_LOAD_16dp256b4xES14_NS15_INS16_ILi2ELi4ELi3EEES19_NSU_INSB_IJS1A_S1T_EEENSB_IJS1T_SE_EEEEEEENSA_17SM75_U32x4_LDSM_NENSA_21SM90_TMA_STORE_IM2COLES2C_NSA_17SM90_U32x4_STSM_NENSA_39AutoVectorizingCopyWithAssumedAlignmentILi128EEEEEEvvEEEEvNT_6ParamsE --------------------------
	.section	.nv.info._ZN7cutlass13device_kernelINS_4conv6kernel13ConvUniversalINS1_16ConvProblemShapeILNS1_8OperatorE1ELi2EEENS1_10collective14CollectiveConvINS1_47MainloopSm100TmaUmmaWarpSpecializedImplicitGemmILS5_1ELi8ELi2ELi1ELi2EN4cute5tupleIJNSA_1CILi2EEENSC_ILi1EEESE_EEEEENSB_IJNSC_ILi64EEENSC_ILi128EEENSB_IJSH_EEEEEENS_6half_tESL_NSA_8TiledMMAINSA_8MMA_AtomIJNSA_20SM100_MMA_F16BF16_SSISL_SL_fLi64ELi128ELNSA_4UMMA5MajorE0ELSQ_1ELNSP_7ScaleInE0ELSR_0EEEEEENSA_6LayoutINSB_IJSE_SE_SE_EEENSB_IJNSC_ILi0EEESW_SW_EEEEENSB_IJNSA_10UnderscoreESZ_SZ_EEEEENS7_6detail27Sm100ImplicitGemmTileTraitsINSA_20SM90_TMA_LOAD_IM2COLENSA_14ComposedLayoutINSA_7SwizzleILi3ELi4ELi3EEENSA_18smem_ptr_flag_bitsILi16EEENSU_INSB_IJNSC_ILi8EEESH_EEENSB_IJSH_SE_EEEEEEEvEENS13_INSA_23SM90_TMA_LOAD_MULTICASTENS15_IS17_S19_NSU_INSB_IJSH_S1A_EEENSB_IJSE_SH_EEEEEEEvEEEENS_8epilogue10collective18CollectiveEpilogueINS1N_23Sm100TmaWarpSpecializedILi4ELi2ELi16ELb1ELb0EEEJSK_NSB_IJNSU_ISH_SE_EENSU_INSC_ILi32EEESE_EEEEESL_NSB_IJNSB_IJlllEEESE_SW_EEESL_S1X_NS1N_6fusion15FusionCallbacksIS1R_NS1Y_17LinearCombinationISL_fSL_fLNS_15FloatRoundStyleE2EEESK_S1V_JEEENSA_5SM1004TMEM4LOAD26SM100_TMEM_LOAD_16dp256b4xES14_NS15_INS16_ILi2ELi4ELi3EEES19_NSU_INSB_IJS1A_S1T_EEENSB_IJS1T_SE_EEEEEEENSA_17SM75_U32x4_LDSM_NENSA_21SM90_TMA_STORE_IM2COLES2C_NSA_17SM90_U32x4_STSM_NENSA_39AutoVectorizingCopyWithAssumedAlignmentILi128EEEEEEvvEEEEvNT_6ParamsE,"",@"SHT_CUDA_INFO"
	.sectionflags	@""
	.align	4


	//----- nvinfo : EIATTR_CUDA_API_VERSION
	.align		4
        /*0000*/ 	.byte	0x04, 0x37
        /*0002*/ 	.short	(.L_31 - .L_30)
.L_30:
        /*0004*/ 	.word	0x00000082


	//----- nvinfo : EIATTR_KPARAM_INFO
	.align		4
.L_31:
        /*0008*/ 	.byte	0x04, 0x17
        /*000a*/ 	.short	(.L_33 - .L_32)
.L_32:
        /*000c*/ 	.word	0x00000000
        /*0010*/ 	.short	0x0000
        /*0012*/ 	.short	0x0000
        /*0014*/ 	.byte	0x00, 0xf0, 0x01, 0x20


	//----- nvinfo : EIATTR_AT_ENTRY_FRAGMENTS
	.align		4
.L_33:
        /*0018*/ 	.byte	0x04, 0x4f
        /*001a*/ 	.short	(.L_35 - .L_34)


	//   ....[0]....
.L_34:
        /*001c*/ 	.word	0x00000006


	//----- nvinfo : EIATTR_RESERVED_SMEM_USED
	.align		4
.L_35:
        /*0020*/ 	.byte	0x01, 0x41
	.zero		2


	//----- nvinfo : EIATTR_SPARSE_MMA_MASK
	.align		4
        /*0024*/ 	.byte	0x03, 0x50
        /*0026*/ 	.short	0x0000


	//----- nvinfo : EIATTR_TCGEN05_1CTA_USED
	.align		4
        /*0028*/ 	.byte	0x01, 0x51
	.zero		2


	//----- nvinfo : EIATTR_MAXREG_COUNT
	.align		4
        /*002c*/ 	.byte	0x03, 0x1b
        /*002e*/ 	.short	0x00ff


	//----- nvinfo : EIATTR_NUM_BARRIERS
	.align		4
        /*0030*/ 	.byte	0x02, 0x4c
        /*0032*/ 	.byte	0x07
	.zero		1


	//----- nvinfo : EIATTR_EXTERNS
	.align		4
        /*0034*/ 	.byte	0x04, 0x0f
        /*0036*/ 	.short	(.L_37 - .L_36)


	//   ....[0]....
	.align		4
.L_36:
        /*0038*/ 	.word	index@(__assertfail)


	//----- nvinfo : EIATTR_MERCURY_ISA_VERSION
	.align		4
.L_37:
        /*003c*/ 	.byte	0x03, 0x5f
        /*003e*/ 	.short	0x0101


	//----- nvinfo : EIATTR_INT_WARP_WIDE_INSTR_OFFSETS
	.align		4
        /*0040*/ 	.byte	0x04, 0x31
        /*0042*/ 	.short	(.L_39 - .L_38)


	//   ....[0]....
.L_38:
        /*0044*/ 	.word	0x00003e70


	//   ....[1]....
        /*0048*/ 	.word	0x00003e90


	//   ....[2]....
        /*004c*/ 	.word	0x00003ec0


	//   ....[3]....
        /*0050*/ 	.word	0x00004990


	//   ....[4]....
        /*0054*/ 	.word	0x000049b0


	//   ....[5]....
        /*0058*/ 	.word	0x00004ad0


	//   ....[6]....
        /*005c*/ 	.word	0x00004af0


	//   ....[7]....
        /*0060*/ 	.word	0x00004c60


	//   ....[8]....
        /*0064*/ 	.word	0x00004c80


	//   ....[9]....
        /*0068*/ 	.word	0x00004ed0


	//   ....[10]....
        /*006c*/ 	.word	0x00004ee0


	//----- nvinfo : EIATTR_COOP_GROUP_MASK_REGIDS
	.align		4
.L_39:
        /*0070*/ 	.byte	0x04, 0x29
        /*0072*/ 	.short	(.L_41 - .L_40)


	//   ....[0]....
.L_40:
        /*0074*/ 	.word	0xffffffff


	//   ....[1]....
        /*0078*/ 	.word	0xffffffff


	//   ....[2]....
        /*007c*/ 	.word	0xffffffff


	//   ....[3]....
        /*0080*/ 	.word	0xffffffff


	//   ....[4]....
        /*0084*/ 	.word	0xffffffff


	//   ....[5]....
        /*0088*/ 	.word	0xffffffff


	//   ....[6]....
        /*008c*/ 	.word	0xffffffff


	//   ....[7]....
        /*0090*/ 	.word	0xffffffff


	//   ....[8]....
        /*0094*/ 	.word	0xffffffff


	//   ....[9]....
        /*0098*/ 	.word	0xffffffff


	//   ....[10]....
        /*009c*/ 	.word	0xffffffff


	//   ....[11]....
        /*00a0*/ 	.word	0xffffffff


	//   ....[12]....
        /*00a4*/ 	.word	0xffffffff


	//----- nvinfo : EIATTR_COOP_GROUP_INSTR_OFFSETS
	.align		4
.L_41:
        /*00a8*/ 	.byte	0x04, 0x28
        /*00aa*/ 	.short	(.L_43 - .L_42)


	//   ....[0]....
.L_42:
        /*00ac*/ 	.word	0x000000a0


	//   ....[1]....
        /*00b0*/ 	.word	0x000004e0


	//   ....[2]....
        /*00b4*/ 	.word	0x00000720


	//   ....[3]....
        /*00b8*/ 	.word	0x000008c0


	//   ....[4]....
        /*00bc*/ 	.word	0x000009c0


	//   ....[5]....
        /*00c0*/ 	.word	0x00000b10


	//   ....[6]....
        /*00c4*/ 	.word	0x00000d10


	//   ....[7]....
        /*00c8*/ 	.word	0x00002490


	//   ....[8]....
        /*00cc*/ 	.word	0x000031b0


	//   ....[9]....
        /*00d0*/ 	.word	0x000033c0


	//   ....[10]....
        /*00d4*/ 	.word	0x000033f0


	//   ....[11]....
        /*00d8*/ 	.word	0x00003d50


	//   ....[12]....
        /*00dc*/ 	.word	0x00003f90


	//----- nvinfo : EIATTR_VRC_CTA_INIT_COUNT
	.align		4
.L_43:
        /*00e0*/ 	.byte	0x02, 0x4a
        /*00e2*/ 	.byte	0x80
	.zero		1


	//----- nvinfo : EIATTR_SYSCALL_OFFSETS
	.align		4
        /*00e4*/ 	.byte	0x04, 0x46
        /*00e6*/ 	.short	(.L_45 - .L_44)


	//   ....[0]....
.L_44:
        /*00e8*/ 	.word	0x00005ae0


	//   ....[1]....
        /*00ec*/ 	.word	0x00005bd0


	//   ....[2]....
        /*00f0*/ 	.word	0x000063a0


	//   ....[3]....
        /*00f4*/ 	.word	0x00006c70


	//   ....[4]....
        /*00f8*/ 	.word	0x00007500


	//   ....[5]....
        /*00fc*/ 	.word	0x00007d80


	//----- nvinfo : EIATTR_MBARRIER_INSTR_OFFSETS
	.align		4
.L_45:
        /*0100*/ 	.byte	0x04, 0x39
        /*0102*/ 	.short	(.L_47 - .L_46)


	//   ....[0]....
.L_46:
        /*0104*/ 	.word	0x00000600
        /*0108*/ 	.word	0x000000ff
        /*010c*/ 	.word	0x00000000
        /*0110*/ 	.short	0x0100
        /*0112*/ 	.byte	0x07
	.zero		1


	//   ....[1]....
        /*0114*/ 	.word	0x00000610
        /*0118*/ 	.word	0x000000ff
        /*011c*/ 	.word	0x00000040
        /*0120*/ 	.short	0x0100
        /*0122*/ 	.byte	0x07
	.zero		1


	//   ....[2]....
        /*0124*/ 	.word	0x00000620
        /*0128*/ 	.word	0x000000ff
        /*012c*/ 	.word	0x00000008
        /*0130*/ 	.short	0x0100
        /*0132*/ 	.byte	0x07
	.zero		1


	//   ....[3]....
        /*0134*/ 	.word	0x00000630
        /*0138*/ 	.word	0x000000ff
        /*013c*/ 	.word	0x00000048
        /*0140*/ 	.short	0x0100
        /*0142*/ 	.byte	0x07
	.zero		1


	//   ....[4]....
        /*0144*/ 	.word	0x00000640
        /*0148*/ 	.word	0x000000ff
        /*014c*/ 	.word	0x00000010
        /*0150*/ 	.short	0x0100
        /*0152*/ 	.byte	0x07
	.zero		1


	//   ....[5]....
        /*0154*/ 	.word	0x00000650
        /*0158*/ 	.word	0x000000ff
        /*015c*/ 	.word	0x00000050
        /*0160*/ 	.short	0x0100
        /*0162*/ 	.byte	0x07
	.zero		1


	//   ....[6]....
        /*0164*/ 	.word	0x00000660
        /*0168*/ 	.word	0x000000ff
        /*016c*/ 	.word	0x00000018
        /*0170*/ 	.short	0x0100
        /*0172*/ 	.byte	0x07
	.zero		1


	//   ....[7]....
        /*0174*/ 	.word	0x00000670
        /*0178*/ 	.word	0x000000ff
        /*017c*/ 	.word	0x00000058
        /*0180*/ 	.short	0x0100
        /*0182*/ 	.byte	0x07
	.zero		1


	//   ....[8]....
        /*0184*/ 	.word	0x00000680
        /*0188*/ 	.word	0x000000ff
        /*018c*/ 	.word	0x00000020
        /*0190*/ 	.short	0x0100
        /*0192*/ 	.byte	0x07
	.zero		1


	//   ....[9]....
        /*0194*/ 	.word	0x00000690
        /*0198*/ 	.word	0x000000ff
        /*019c*/ 	.word	0x00000060
        /*01a0*/ 	.short	0x0100
        /*01a2*/ 	.byte	0x07
	.zero		1


	//   ....[10]....
        /*01a4*/ 	.word	0x000006a0
        /*01a8*/ 	.word	0x000000ff
        /*01ac*/ 	.word	0x00000028
        /*01b0*/ 	.short	0x0100
        /*01b2*/ 	.byte	0x07
	.zero		1


	//   ....[11]....
        /*01b4*/ 	.word	0x000006b0
        /*01b8*/ 	.word	0x000000ff
        /*01bc*/ 	.word	0x00000068
        /*01c0*/ 	.short	0x0100
        /*01c2*/ 	.byte	0x07
	.zero		1


	//   ....[12]....
        /*01c4*/ 	.word	0x000006c0
        /*01c8*/ 	.word	0x000000ff
        /*01cc*/ 	.word	0x00000030
        /*01d0*/ 	.short	0x0100
        /*01d2*/ 	.byte	0x07
	.zero		1


	//   ....[13]....
        /*01d4*/ 	.word	0x000006d0
        /*01d8*/ 	.word	0x000000ff
        /*01dc*/ 	.word	0x00000070
        /*01e0*/ 	.short	0x0100
        /*01e2*/ 	.byte	0x07
	.zero		1


	//   ....[14]....
        /*01e4*/ 	.word	0x000006e0
        /*01e8*/ 	.word	0x000000ff
        /*01ec*/ 	.word	0x00000038
        /*01f0*/ 	.short	0x0100
        /*01f2*/ 	.byte	0x07
	.zero		1


	//   ....[15]....
        /*01f4*/ 	.word	0x000006f0
        /*01f8*/ 	.word	0x000000ff
        /*01fc*/ 	.word	0x00000078
        /*0200*/ 	.short	0x0100
        /*0202*/ 	.byte	0x07
	.zero		1


	//   ....[16]....
        /*0204*/ 	.word	0x00000830
        /*0208*/ 	.word	0x000000ff
        /*020c*/ 	.word	0x00000080
        /*0210*/ 	.short	0x0100
        /*0212*/ 	.byte	0x07
	.zero		1


	//   ....[17]....
        /*0214*/ 	.word	0x00000840
        /*0218*/ 	.word	0x000000ff
        /*021c*/ 	.word	0x000000a0
        /*0220*/ 	.short	0x0100
        /*0222*/ 	.byte	0x07
	.zero		1


	//   ....[18]....
        /*0224*/ 	.word	0x00000850
        /*0228*/ 	.word	0x000000ff
        /*022c*/ 	.word	0x00000088
        /*0230*/ 	.short	0x0100
        /*0232*/ 	.byte	0x07
	.zero		1


	//   ....[19]....
        /*0234*/ 	.word	0x00000860
        /*0238*/ 	.word	0x000000ff
        /*023c*/ 	.word	0x000000a8
        /*0240*/ 	.short	0x0100
        /*0242*/ 	.byte	0x07
	.zero		1


	//   ....[20]....
        /*0244*/ 	.word	0x00000870
        /*0248*/ 	.word	0x000000ff
        /*024c*/ 	.word	0x00000090
        /*0250*/ 	.short	0x0100
        /*0252*/ 	.byte	0x07
	.zero		1


	//   ....[21]....
        /*0254*/ 	.word	0x00000880
        /*0258*/ 	.word	0x000000ff
        /*025c*/ 	.word	0x000000b0
        /*0260*/ 	.short	0x0100
        /*0262*/ 	.byte	0x07
	.zero		1


	//   ....[22]....
        /*0264*/ 	.word	0x00000890
        /*0268*/ 	.word	0x000000ff
        /*026c*/ 	.word	0x00000098
        /*0270*/ 	.short	0x0100
        /*0272*/ 	.byte	0x07
	.zero		1


	//   ....[23]....
        /*0274*/ 	.word	0x000008a0
        /*0278*/ 	.word	0x000000ff
        /*027c*/ 	.word	0x000000b8
        /*0280*/ 	.short	0x0100
        /*0282*/ 	.byte	0x07
	.zero		1


	//   ....[24]....
        /*0284*/ 	.word	0x00000990
        /*0288*/ 	.word	0x000000ff
        /*028c*/ 	.word	0x000000c0
        /*0290*/ 	.short	0x0100
        /*0292*/ 	.byte	0x06
	.zero		1


	//   ....[25]....
        /*0294*/ 	.word	0x000009a0
        /*0298*/ 	.word	0x000000ff
        /*029c*/ 	.word	0x000000c8
        /*02a0*/ 	.short	0x0100
        /*02a2*/ 	.byte	0x06
	.zero		1


	//   ....[26]....
        /*02a4*/ 	.word	0x00000ae0
        /*02a8*/ 	.word	0x000000ff
        /*02ac*/ 	.word	0x000000d0
        /*02b0*/ 	.short	0x0100
        /*02b2*/ 	.byte	0x06
	.zero		1


	//   ....[27]....
        /*02b4*/ 	.word	0x00000af0
        /*02b8*/ 	.word	0x000000ff
        /*02bc*/ 	.word	0x000000d8
        /*02c0*/ 	.short	0x0100
        /*02c2*/ 	.byte	0x06
	.zero		1


	//   ....[28]....
        /*02c4*/ 	.word	0x00000c20
        /*02c8*/ 	.word	0x000000ff
        /*02cc*/ 	.word	0x000000e0
        /*02d0*/ 	.short	0x0100
        /*02d2*/ 	.byte	0x07
	.zero		1


	//   ....[29]....
        /*02d4*/ 	.word	0x00000c30
        /*02d8*/ 	.word	0x000000ff
        /*02dc*/ 	.word	0x000000f0
        /*02e0*/ 	.short	0x0100
        /*02e2*/ 	.byte	0x07
	.zero		1


	//   ....[30]....
        /*02e4*/ 	.word	0x00000c40
        /*02e8*/ 	.word	0x000000ff
        /*02ec*/ 	.word	0x000000e8
        /*02f0*/ 	.short	0x0100
        /*02f2*/ 	.byte	0x07
	.zero		1


	//   ....[31]....
        /*02f4*/ 	.word	0x00000c50
        /*02f8*/ 	.word	0x000000ff
        /*02fc*/ 	.word	0x000000f8
        /*0300*/ 	.short	0x0100
        /*0302*/ 	.byte	0x07
	.zero		1


	//   ....[32]....
        /*0304*/ 	.word	0x00001720
        /*0308*/ 	.word	0x000000ff
        /*030c*/ 	.word	0x00000040
        /*0310*/ 	.short	0x010a
        /*0312*/ 	.byte	0x04
	.zero		1


	//   ....[33]....
        /*0314*/ 	.word	0x000019e0
        /*0318*/ 	.word	0x000000ff
        /*031c*/ 	.word	0x00000040
        /*0320*/ 	.short	0x010a
        /*0322*/ 	.byte	0x11
	.zero		1


	//   ....[34]....
        /*0324*/ 	.word	0x00001b70
        /*0328*/ 	.word	0x000000ff
        /*032c*/ 	.word	0x00000040
        /*0330*/ 	.short	0x010a
        /*0332*/ 	.byte	0x08
	.zero		1


	//   ....[35]....
        /*0334*/ 	.word	0x00001dc0
        /*0338*/ 	.word	0x000000ff
        /*033c*/ 	.word	0x000000c8
        /*0340*/ 	.short	0x0101
        /*0342*/ 	.byte	0x1e
	.zero		1


	//   ....[36]....
        /*0344*/ 	.word	0x00001de0
        /*0348*/ 	.word	0x000000ff
        /*034c*/ 	.word	0x00000040
        /*0350*/ 	.short	0x010a
        /*0352*/ 	.byte	0x04
	.zero		1


	//   ....[37]....
        /*0354*/ 	.word	0x00002080
        /*0358*/ 	.word	0x000000ff
        /*035c*/ 	.word	0x00000040
        /*0360*/ 	.short	0x010a
        /*0362*/ 	.byte	0x19
	.zero		1


	//   ....[38]....
        /*0364*/ 	.word	0x00002210
        /*0368*/ 	.word	0x000000ff
        /*036c*/ 	.word	0x00000040
        /*0370*/ 	.short	0x010a
        /*0372*/ 	.byte	0x08
	.zero		1


	//   ....[39]....
        /*0374*/ 	.word	0x000024a0
        /*0378*/ 	.word	0x000000ff
        /*037c*/ 	.word	0x000000d0
        /*0380*/ 	.short	0x010a
        /*0382*/ 	.byte	0x1e
	.zero		1


	//   ....[40]....
        /*0384*/ 	.word	0x00002560
        /*0388*/ 	.word	0x000000ff
        /*038c*/ 	.word	0x00000000
        /*0390*/ 	.short	0x0101
        /*0392*/ 	.byte	0x04
	.zero		1


	//   ....[41]....
        /*0394*/ 	.word	0x00002a50
        /*0398*/ 	.word	0x000000ff
        /*039c*/ 	.word	0x00000000
        /*03a0*/ 	.short	0x010a
        /*03a2*/ 	.byte	0x04
	.zero		1


	//   ....[42]....
        /*03a4*/ 	.word	0x00002ae0
        /*03a8*/ 	.word	0x000000ff
        /*03ac*/ 	.word	0x00000000
        /*03b0*/ 	.short	0x010a
        /*03b2*/ 	.byte	0x04
	.zero		1


	//   ....[43]....
        /*03b4*/ 	.word	0x00002b70
        /*03b8*/ 	.word	0x000000ff
        /*03bc*/ 	.word	0x00000000
        /*03c0*/ 	.short	0x010a
        /*03c2*/ 	.byte	0x04
	.zero		1


	//   ....[44]....
        /*03c4*/ 	.word	0x00002c00
        /*03c8*/ 	.word	0x000000ff
        /*03cc*/ 	.word	0x00000000
        /*03d0*/ 	.short	0x010a
        /*03d2*/ 	.byte	0x04
	.zero		1


	//   ....[45]....
        /*03d4*/ 	.word	0x00002c90
        /*03d8*/ 	.word	0x000000ff
        /*03dc*/ 	.word	0x00000000
        /*03e0*/ 	.short	0x010a
        /*03e2*/ 	.byte	0x04
	.zero		1


	//   ....[46]....
        /*03e4*/ 	.word	0x00002d20
        /*03e8*/ 	.word	0x000000ff
        /*03ec*/ 	.word	0x00000000
        /*03f0*/ 	.short	0x010a
        /*03f2*/ 	.byte	0x04
	.zero		1


	//   ....[47]....
        /*03f4*/ 	.word	0x00002db0
        /*03f8*/ 	.word	0x000000ff
        /*03fc*/ 	.word	0x00000000
        /*0400*/ 	.short	0x010a
        /*0402*/ 	.byte	0x04
	.zero		1


	//   ....[48]....
        /*0404*/ 	.word	0x00002e50
        /*0408*/ 	.word	0x00000000
        /*040c*/ 	.word	0x00000000
        /*0410*/ 	.short	0x010a
        /*0412*/ 	.byte	0xff
	.zero		1


	//   ....[49]....
        /*0414*/ 	.word	0x00002f80
        /*0418*/ 	.word	0x000000ff
        /*041c*/ 	.word	0x000000d8
        /*0420*/ 	.short	0x010a
        /*0422*/ 	.byte	0x2d
	.zero		1


	//   ....[50]....
        /*0424*/ 	.word	0x00003020
        /*0428*/ 	.word	0x000000ff
        /*042c*/ 	.word	0x000000d0
        /*0430*/ 	.short	0x010a
        /*0432*/ 	.byte	0x2d
	.zero		1


	//   ....[51]....
        /*0434*/ 	.word	0x000030c0
        /*0438*/ 	.word	0x000000ff
        /*043c*/ 	.word	0x00000000
        /*0440*/ 	.short	0x0101
        /*0442*/ 	.byte	0x06
	.zero		1


	//   ....[52]....
        /*0444*/ 	.word	0x00003100
        /*0448*/ 	.word	0x000000ff
        /*044c*/ 	.word	0x000000d8
        /*0450*/ 	.short	0x0106
        /*0452*/ 	.byte	0x2d
	.zero		1


	//   ....[53]....
        /*0454*/ 	.word	0x00003140
        /*0458*/ 	.word	0x00000000
        /*045c*/ 	.word	0x000000d8
        /*0460*/ 	.short	0x010a
        /*0462*/ 	.byte	0xff
	.zero		1


	//   ....[54]....
        /*0464*/ 	.word	0x000036b0
        /*0468*/ 	.word	0x000000ff
        /*046c*/ 	.word	0x000000d0
        /*0470*/ 	.short	0x010a
        /*0472*/ 	.byte	0x06
	.zero		1


	//   ....[55]....
        /*0474*/ 	.word	0x00003760
        /*0478*/ 	.word	0x000000ff
        /*047c*/ 	.word	0x00000000
        /*0480*/ 	.short	0x0101
        /*0482*/ 	.byte	0x05
	.zero		1


	//   ....[56]....
        /*0484*/ 	.word	0x00003770
        /*0488*/ 	.word	0x000000ff
        /*048c*/ 	.word	0x000000f0
        /*0490*/ 	.short	0x010a
        /*0492*/ 	.byte	0x08
	.zero		1


	//   ....[57]....
        /*0494*/ 	.word	0x00003800
        /*0498*/ 	.word	0x000000ff
        /*049c*/ 	.word	0x00000000
        /*04a0*/ 	.short	0x010a
        /*04a2*/ 	.byte	0x04
	.zero		1


	//   ....[58]....
        /*04a4*/ 	.word	0x00003870
        /*04a8*/ 	.word	0x000000ff
        /*04ac*/ 	.word	0x00000000
        /*04b0*/ 	.short	0x010a
        /*04b2*/ 	.byte	0x07
	.zero		1


	//   ....[59]....
        /*04b4*/ 	.word	0x000039a0
        /*04b8*/ 	.word	0x000000ff
        /*04bc*/ 	.word	0x00000000
        /*04c0*/ 	.short	0x010a
        /*04c2*/ 	.byte	0x04
	.zero		1


	//   ....[60]....
        /*04c4*/ 	.word	0x00003ca0
        /*04c8*/ 	.word	0x000000ff
        /*04cc*/ 	.word	0x00000000
        /*04d0*/ 	.short	0x010a
        /*04d2*/ 	.byte	0x05
	.zero		1


	//   ....[61]....
        /*04d4*/ 	.word	0x00003d30
        /*04d8*/ 	.word	0x000000ff
        /*04dc*/ 	.word	0x00000000
        /*04e0*/ 	.short	0x010a
        /*04e2*/ 	.byte	0x07
	.zero		1


	//   ....[62]....
        /*04e4*/ 	.word	0x00004260
        /*04e8*/ 	.word	0x000000ff
        /*04ec*/ 	.word	0x000000d0
        /*04f0*/ 	.short	0x010a
        /*04f2*/ 	.byte	0x0f
	.zero		1


	//   ....[63]....
        /*04f4*/ 	.word	0x00004300
        /*04f8*/ 	.word	0x000000ff
        /*04fc*/ 	.word	0x00000000
        /*0500*/ 	.short	0x0101
        /*0502*/ 	.byte	0x0e
	.zero		1


	//   ....[64]....
        /*0504*/ 	.word	0x00004620
        /*0508*/ 	.word	0x000000ff
        /*050c*/ 	.word	0x000000c8
        /*0510*/ 	.short	0x010a
        /*0512*/ 	.byte	0x0f
	.zero		1


	//   ....[65]....
        /*0514*/ 	.word	0x00004800
        /*0518*/ 	.word	0x000000ff
        /*051c*/ 	.word	0x000000a0
        /*0520*/ 	.short	0x010a
        /*0522*/ 	.byte	0x0f
	.zero		1


	//   ....[66]....
        /*0524*/ 	.word	0x00004a70
        /*0528*/ 	.word	0x000000ff
        /*052c*/ 	.word	0x00000080
        /*0530*/ 	.short	0x010b
        /*0532*/ 	.byte	0x0f
	.zero		1


	//   ....[67]....
        /*0534*/ 	.word	0x00004a80
        /*0538*/ 	.word	0x000000ff
        /*053c*/ 	.word	0x00000000
        /*0540*/ 	.short	0x0101
        /*0542*/ 	.byte	0x1f
	.zero		1


	//   ....[68]....
        /*0544*/ 	.word	0x00004aa0
        /*0548*/ 	.word	0x000000ff
        /*054c*/ 	.word	0x000000a8
        /*0550*/ 	.short	0x010a
        /*0552*/ 	.byte	0x0f
	.zero		1


	//   ....[69]....
        /*0554*/ 	.word	0x00004c00
        /*0558*/ 	.word	0x000000ff
        /*055c*/ 	.word	0x00000088
        /*0560*/ 	.short	0x010b
        /*0562*/ 	.byte	0x0f
	.zero		1


	//   ....[70]....
        /*0564*/ 	.word	0x00004c10
        /*0568*/ 	.word	0x000000ff
        /*056c*/ 	.word	0x00000000
        /*0570*/ 	.short	0x0101
        /*0572*/ 	.byte	0x1e
	.zero		1


	//   ....[71]....
        /*0574*/ 	.word	0x00004c20
        /*0578*/ 	.word	0x000000ff
        /*057c*/ 	.word	0x000000b0
        /*0580*/ 	.short	0x010a
        /*0582*/ 	.byte	0x0f
	.zero		1


	//   ....[72]....
        /*0584*/ 	.word	0x00004dc0
        /*0588*/ 	.word	0x000000ff
        /*058c*/ 	.word	0x00000090
        /*0590*/ 	.short	0x010b
        /*0592*/ 	.byte	0x0f
	.zero		1


	//   ....[73]....
        /*0594*/ 	.word	0x00004e40
        /*0598*/ 	.word	0x000000ff
        /*059c*/ 	.word	0x00000000
        /*05a0*/ 	.short	0x0101
        /*05a2*/ 	.byte	0x2d
	.zero		1


	//   ....[74]....
        /*05a4*/ 	.word	0x00004e70
        /*05a8*/ 	.word	0x000000ff
        /*05ac*/ 	.word	0x000000b8
        /*05b0*/ 	.short	0x010a
        /*05b2*/ 	.byte	0x0f
	.zero		1


	//   ....[75]....
        /*05b4*/ 	.word	0x00005040
        /*05b8*/ 	.word	0x000000ff
        /*05bc*/ 	.word	0x00000098
        /*05c0*/ 	.short	0x010b
        /*05c2*/ 	.byte	0x0f
	.zero		1


	//   ....[76]....
        /*05c4*/ 	.word	0x00005060
        /*05c8*/ 	.word	0x000000ff
        /*05cc*/ 	.word	0x00000000
        /*05d0*/ 	.short	0x0101
        /*05d2*/ 	.byte	0x17
	.zero		1


	//   ....[77]....
        /*05d4*/ 	.word	0x00005090
        /*05d8*/ 	.word	0x000000ff
        /*05dc*/ 	.word	0x000000a0
        /*05e0*/ 	.short	0x010a
        /*05e2*/ 	.byte	0x0f
	.zero		1


	//   ....[78]....
        /*05e4*/ 	.word	0x000050b0
        /*05e8*/ 	.word	0x000000ff
        /*05ec*/ 	.word	0x000000a8
        /*05f0*/ 	.short	0x010a
        /*05f2*/ 	.byte	0x0f
	.zero		1


	//   ....[79]....
        /*05f4*/ 	.word	0x000050d0
        /*05f8*/ 	.word	0x000000ff
        /*05fc*/ 	.word	0x000000b0
        /*0600*/ 	.short	0x010a
        /*0602*/ 	.byte	0x0f
	.zero		1


	//   ....[80]....
        /*0604*/ 	.word	0x00005110
        /*0608*/ 	.word	0x00000000
        /*060c*/ 	.word	0x000000b8
        /*0610*/ 	.short	0x010a
        /*0612*/ 	.byte	0xff
	.zero		1


	//   ....[81]....
        /*0614*/ 	.word	0x000054a0
        /*0618*/ 	.word	0x000000ff
        /*061c*/ 	.word	0x000000d0
        /*0620*/ 	.short	0x010a
        /*0622*/ 	.byte	0x32
	.zero		1


	//   ....[82]....
        /*0624*/ 	.word	0x000055c0
        /*0628*/ 	.word	0x000000ff
        /*062c*/ 	.word	0x00000000
        /*0630*/ 	.short	0x0101
        /*0632*/ 	.byte	0x04
	.zero		1


	//   ....[83]....
        /*0634*/ 	.word	0x00006030
        /*0638*/ 	.word	0x000000ff
        /*063c*/ 	.word	0x00000080
        /*0640*/ 	.short	0x010a
        /*0642*/ 	.byte	0x32
	.zero		1


	//   ....[84]....
        /*0644*/ 	.word	0x000060d0
        /*0648*/ 	.word	0x00000053
        /*064c*/ 	.word	0x000000e0
        /*0650*/ 	.short	0x010a
        /*0652*/ 	.byte	0xff
	.zero		1


	//   ....[85]....
        /*0654*/ 	.word	0x000061a0
        /*0658*/ 	.word	0x000000ff
        /*065c*/ 	.word	0x00000080
        /*0660*/ 	.short	0x010a
        /*0662*/ 	.byte	0x32
	.zero		1


	//   ....[86]....
        /*0664*/ 	.word	0x00006280
        /*0668*/ 	.word	0x00000053
        /*066c*/ 	.word	0x000000e0
        /*0670*/ 	.short	0x010a
        /*0672*/ 	.byte	0xff
	.zero		1


	//   ....[87]....
        /*0674*/ 	.word	0x000069d0
        /*0678*/ 	.word	0x00000000
        /*067c*/ 	.word	0x00000000
        /*0680*/ 	.short	0x0101
        /*0682*/ 	.byte	0xff
	.zero		1


	//   ....[88]....
        /*0684*/ 	.word	0x000069e0
        /*0688*/ 	.word	0x00000004
        /*068c*/ 	.word	0x00000080
        /*0690*/ 	.short	0x010a
        /*0692*/ 	.byte	0xff
	.zero		1


	//   ....[89]....
        /*0694*/ 	.word	0x00006aa0
        /*0698*/ 	.word	0x00000004
        /*069c*/ 	.word	0x00000080
        /*06a0*/ 	.short	0x010a
        /*06a2*/ 	.byte	0xff
	.zero		1


	//   ....[90]....
        /*06a4*/ 	.word	0x00007260
        /*06a8*/ 	.word	0x0000005d
        /*06ac*/ 	.word	0x00000000
        /*06b0*/ 	.short	0x0101
        /*06b2*/ 	.byte	0xff
	.zero		1


	//   ....[91]....
        /*06b4*/ 	.word	0x00007280
        /*06b8*/ 	.word	0x00000010
        /*06bc*/ 	.word	0x00000080
        /*06c0*/ 	.short	0x010a
        /*06c2*/ 	.byte	0xff
	.zero		1


	//   ....[92]....
        /*06c4*/ 	.word	0x00007330
        /*06c8*/ 	.word	0x00000010
        /*06cc*/ 	.word	0x00000080
        /*06d0*/ 	.short	0x010a
        /*06d2*/ 	.byte	0xff
	.zero		1


	//   ....[93]....
        /*06d4*/ 	.word	0x00007ae0
        /*06d8*/ 	.word	0x0000005d
        /*06dc*/ 	.word	0x00000000
        /*06e0*/ 	.short	0x0101
        /*06e2*/ 	.byte	0xff
	.zero		1


	//   ....[94]....
        /*06e4*/ 	.word	0x00007b00
        /*06e8*/ 	.word	0x00000011
        /*06ec*/ 	.word	0x00000080
        /*06f0*/ 	.short	0x010a
        /*06f2*/ 	.byte	0xff
	.zero		1


	//   ....[95]....
        /*06f4*/ 	.word	0x00007bb0
        /*06f8*/ 	.word	0x00000011
        /*06fc*/ 	.word	0x00000080
        /*0700*/ 	.short	0x010a
        /*0702*/ 	.byte	0xff
	.zero		1


	//   ....[96]....
        /*0704*/ 	.word	0x00007ef0
        /*0708*/ 	.word	0x000000ff
        /*070c*/ 	.word	0x00000000
        /*0710*/ 	.short	0x0101
        /*0712*/ 	.byte	0x05
	.zero		1


	//   ....[97]....
        /*0714*/ 	.word	0x000083c0
        /*0718*/ 	.word	0x00000003
        /*071c*/ 	.word	0x00000000
        /*0720*/ 	.short	0x0101
        /*0722*/ 	.byte	0xff
	.zero		1


	//   ....[98]....
        /*0724*/ 	.word	0x00008600
        /*0728*/ 	.word	0x000000ff
        /*072c*/ 	.word	0x00000000
        /*0730*/ 	.short	0x0101
        /*0732*/ 	.byte	0x04
	.zero		1


	//   ....[99]....
        /*0734*/ 	.word	0x00008630
        /*0738*/ 	.word	0x00000002
        /*073c*/ 	.word	0x00000040
        /*0740*/ 	.short	0x010a
        /*0742*/ 	.byte	0xff
	.zero		1


	//   ....[100]....
        /*0744*/ 	.word	0x00008690
        /*0748*/ 	.word	0x00000002
        /*074c*/ 	.word	0x00000040
        /*0750*/ 	.short	0x010a
        /*0752*/ 	.byte	0xff
	.zero		1


	//   ....[101]....
        /*0754*/ 	.word	0x000086f0
        /*0758*/ 	.word	0x00000002
        /*075c*/ 	.word	0x000000d0
        /*0760*/ 	.short	0x010a
        /*0762*/ 	.byte	0xff
	.zero		1


	//   ....[102]....
        /*0764*/ 	.word	0x00008750
        /*0768*/ 	.word	0x00000000
        /*076c*/ 	.word	0x00000000
        /*0770*/ 	.short	0x010a
        /*0772*/ 	.byte	0xff
	.zero		1


	//   ....[103]....
        /*0774*/ 	.word	0x000087b0
        /*0778*/ 	.word	0x00000000
        /*077c*/ 	.word	0x00000000
        /*0780*/ 	.short	0x010a
        /*0782*/ 	.byte	0xff
	.zero		1


	//   ....[104]....
        /*0784*/ 	.word	0x00008810
        /*0788*/ 	.word	0x00000000
        /*078c*/ 	.word	0x00000000
        /*0790*/ 	.short	0x010a
        /*0792*/ 	.byte	0xff
	.zero		1


	//   ....[105]....
        /*0794*/ 	.word	0x00008870
        /*0798*/ 	.word	0x00000000
        /*079c*/ 	.word	0x00000000
        /*07a0*/ 	.short	0x010a
        /*07a2*/ 	.byte	0xff
	.zero		1


	//   ....[106]....
        /*07a4*/ 	.word	0x000088d0
        /*07a8*/ 	.word	0x00000000
        /*07ac*/ 	.word	0x00000000
        /*07b0*/ 	.short	0x010a
        /*07b2*/ 	.byte	0xff
	.zero		1


	//   ....[107]....
        /*07b4*/ 	.word	0x00008930
        /*07b8*/ 	.word	0x00000000
        /*07bc*/ 	.word	0x00000000
        /*07c0*/ 	.short	0x010a
        /*07c2*/ 	.byte	0xff
	.zero		1


	//   ....[108]....
        /*07c4*/ 	.word	0x00008990
        /*07c8*/ 	.word	0x00000000
        /*07cc*/ 	.word	0x00000000
        /*07d0*/ 	.short	0x010a
        /*07d2*/ 	.byte	0xff
	.zero		1


	//   ....[109]....
        /*07d4*/ 	.word	0x000089f0
        /*07d8*/ 	.word	0x00000004
        /*07dc*/ 	.word	0x000000d8
        /*07e0*/ 	.short	0x010a
        /*07e2*/ 	.byte	0xff
	.zero		1


	//   ....[110]....
        /*07e4*/ 	.word	0x00008a50
        /*07e8*/ 	.word	0x00000004
        /*07ec*/ 	.word	0x000000d0
        /*07f0*/ 	.short	0x010a
        /*07f2*/ 	.byte	0xff
	.zero		1


	//   ....[111]....
        /*07f4*/ 	.word	0x00008ab0
        /*07f8*/ 	.word	0x00000000
        /*07fc*/ 	.word	0x000000d0
        /*0800*/ 	.short	0x010a
        /*0802*/ 	.byte	0xff
	.zero		1


	//   ....[112]....
        /*0804*/ 	.word	0x00008b10
        /*0808*/ 	.word	0x00000005
        /*080c*/ 	.word	0x000000f0
        /*0810*/ 	.short	0x010a
        /*0812*/ 	.byte	0xff
	.zero		1


	//   ....[113]....
        /*0814*/ 	.word	0x00008b70
        /*0818*/ 	.word	0x00000000
        /*081c*/ 	.word	0x00000000
        /*0820*/ 	.short	0x010a
        /*0822*/ 	.byte	0xff
	.zero		1


	//   ....[114]....
        /*0824*/ 	.word	0x00008bd0
        /*0828*/ 	.word	0x00000000
        /*082c*/ 	.word	0x00000000
        /*0830*/ 	.short	0x010a
        /*0832*/ 	.byte	0xff
	.zero		1


	//   ....[115]....
        /*0834*/ 	.word	0x00008c30
        /*0838*/ 	.word	0x00000000
        /*083c*/ 	.word	0x00000000
        /*0840*/ 	.short	0x010a
        /*0842*/ 	.byte	0xff
	.zero		1


	//   ....[116]....
        /*0844*/ 	.word	0x00008c90
        /*0848*/ 	.word	0x00000000
        /*084c*/ 	.word	0x000000d0
        /*0850*/ 	.short	0x010a
        /*0852*/ 	.byte	0xff
	.zero		1


	//   ....[117]....
        /*0854*/ 	.word	0x00008cf0
        /*0858*/ 	.word	0x00000000
        /*085c*/ 	.word	0x000000c8
        /*0860*/ 	.short	0x010a
        /*0862*/ 	.byte	0xff
	.zero		1


	//   ....[118]....
        /*0864*/ 	.word	0x00008d50
        /*0868*/ 	.word	0x00000003
        /*086c*/ 	.word	0x000000a0
        /*0870*/ 	.short	0x010a
        /*0872*/ 	.byte	0xff
	.zero		1


	//   ....[119]....
        /*0874*/ 	.word	0x00008db0
        /*0878*/ 	.word	0x00000003
        /*087c*/ 	.word	0x000000a8
        /*0880*/ 	.short	0x010a
        /*0882*/ 	.byte	0xff
	.zero		1


	//   ....[120]....
        /*0884*/ 	.word	0x00008e10
        /*0888*/ 	.word	0x00000003
        /*088c*/ 	.word	0x000000b0
        /*0890*/ 	.short	0x010a
        /*0892*/ 	.byte	0xff
	.zero		1


	//   ....[121]....
        /*0894*/ 	.word	0x00008e70
        /*0898*/ 	.word	0x00000003
        /*089c*/ 	.word	0x000000b8
        /*08a0*/ 	.short	0x010a
        /*08a2*/ 	.byte	0xff
	.zero		1


	//   ....[122]....
        /*08a4*/ 	.word	0x00008ed0
        /*08a8*/ 	.word	0x00000000
        /*08ac*/ 	.word	0x000000a0
        /*08b0*/ 	.short	0x010a
        /*08b2*/ 	.byte	0xff
	.zero		1


	//   ....[123]....
        /*08b4*/ 	.word	0x00008f30
        /*08b8*/ 	.word	0x00000000
        /*08bc*/ 	.word	0x000000a8
        /*08c0*/ 	.short	0x010a
        /*08c2*/ 	.byte	0xff
	.zero		1


	//   ....[124]....
        /*08c4*/ 	.word	0x00008f90
        /*08c8*/ 	.word	0x00000000
        /*08cc*/ 	.word	0x000000b0
        /*08d0*/ 	.short	0x010a
        /*08d2*/ 	.byte	0xff
	.zero		1


	//   ....[125]....
        /*08d4*/ 	.word	0x00008ff0
        /*08d8*/ 	.word	0x00000000
        /*08dc*/ 	.word	0x000000d0
        /*08e0*/ 	.short	0x010a
        /*08e2*/ 	.byte	0xff
	.zero		1


	//   ....[126]....
        /*08e4*/ 	.word	0x00009050
        /*08e8*/ 	.word	0x00000002
        /*08ec*/ 	.word	0x00000080
        /*08f0*/ 	.short	0x010a
        /*08f2*/ 	.byte	0xff
	.zero		1


	//   ....[127]....
        /*08f4*/ 	.word	0x000090a0
        /*08f8*/ 	.word	0x00000053
        /*08fc*/ 	.word	0x000000e0
        /*0900*/ 	.short	0x010a
        /*0902*/ 	.byte	0xff
	.zero		1


	//   ....[128]....
        /*0904*/ 	.word	0x000090f0
        /*0908*/ 	.word	0x00000004
        /*090c*/ 	.word	0x00000080
        /*0910*/ 	.short	0x010a
        /*0912*/ 	.byte	0xff
	.zero		1


	//   ....[129]....
        /*0914*/ 	.word	0x00009140
        /*0918*/ 	.word	0x00000010
        /*091c*/ 	.word	0x00000080
        /*0920*/ 	.short	0x010a
        /*0922*/ 	.byte	0xff
	.zero		1


	//   ....[130]....
        /*0924*/ 	.word	0x00009190
        /*0928*/ 	.word	0x00000011
        /*092c*/ 	.word	0x00000080
        /*0930*/ 	.short	0x010a
        /*0932*/ 	.byte	0xff
	.zero		1


	//----- nvinfo : EIATTR_NUM_MBARRIERS
	.align		4
.L_47:
        /*0934*/ 	.byte	0x03, 0x38
        /*0936*/ 	.short	0x0020


	//----- nvinfo : EIATTR_EXIT_INSTR_OFFSETS
	.align		4
        /*0938*/ 	.byte	0x04, 0x1c
        /*093a*/ 	.short	(.L_49 - .L_48)


	//   ....[0]....
.L_48:
        /*093c*/ 	.word	0x00002e80


	//   ....[1]....
        /*0940*/ 	.word	0x00003110


	//   ....[2]....
        /*0944*/ 	.word	0x00003170


	//   ....[3]....
        /*0948*/ 	.word	0x00003fa0


	//   ....[4]....
        /*094c*/ 	.word	0x00005140


	//   ....[5]....
        /*0950*/ 	.word	0x00005180


	//   ....[6]....
        /*0954*/ 	.word	0x000084f0


	//   ....[7]....
        /*0958*/ 	.word	0x00008570


	//   ....[8]....
        /*095c*/ 	.word	0x000085a0


	//   ....[9]....
        /*0960*/ 	.word	0x00008610


	//----- nvinfo : EIATTR_MAX_THREADS
	.align		4
.L_49:
        /*0964*/ 	.byte	0x04, 0x05
        /*0966*/ 	.short	(.L_51 - .L_50)
.L_50:
        /*0968*/ 	.word	0x00000100
        /*096c*/ 	.word	0x00000001
        /*0970*/ 	.word	0x00000001


	//----- nvinfo : EIATTR_CRS_STACK_SIZE
	.align		4
.L_51:
        /*0974*/ 	.byte	0x04, 0x1e
        /*0976*/ 	.short	(.L_53 - .L_52)
.L_52:
        /*0978*/ 	.word	0x00000000


	//----- nvinfo : EIATTR_CBANK_PARAM_SIZE
	.align		4
.L_53:
        /*097c*/ 	.byte	0x03, 0x19
        /*097e*/ 	.short	0x0800


	//----- nvinfo : EIATTR_PARAM_CBANK
	.align		4
        /*0980*/ 	.byte	0x04, 0x0a
        /*0982*/ 	.short	(.L_55 - .L_54)
	.align		4
.L_54:
        /*0984*/ 	.word	index@(.nv.constant0._ZN7cutlass13device_kernelINS_4conv6kernel13ConvUniversalINS1_16ConvProblemShapeILNS1_8OperatorE1ELi2EEENS1_10collective14CollectiveConvINS1_47MainloopSm100TmaUmmaWarpSpecializedImplicitGemmILS5_1ELi8ELi2ELi1ELi2EN4cute5tupleIJNSA_1CILi2EEENSC_ILi1EEESE_EEEEENSB_IJNSC_ILi64EEENSC_ILi128EEENSB_IJSH_EEEEEENS_6half_tESL_NSA_8TiledMMAINSA_8MMA_AtomIJNSA_20SM100_MMA_F16BF16_SSISL_SL_fLi64ELi128ELNSA_4UMMA5MajorE0ELSQ_1ELNSP_7ScaleInE0ELSR_0EEEEEENSA_6LayoutINSB_IJSE_SE_SE_EEENSB_IJNSC_ILi0EEESW_SW_EEEEENSB_IJNSA_10UnderscoreESZ_SZ_EEEEENS7_6detail27Sm100ImplicitGemmTileTraitsINSA_20SM90_TMA_LOAD_IM2COLENSA_14ComposedLayoutINSA_7SwizzleILi3ELi4ELi3EEENSA_18smem_ptr_flag_bitsILi16EEENSU_INSB_IJNSC_ILi8EEESH_EEENSB_IJSH_SE_EEEEEEEvEENS13_INSA_23SM90_TMA_LOAD_MULTICASTENS15_IS17_S19_NSU_INSB_IJSH_S1A_EEENSB_IJSE_SH_EEEEEEEvEEEENS_8epilogue10collective18CollectiveEpilogueINS1N_23Sm100TmaWarpSpecializedILi4ELi2ELi16ELb1ELb0EEEJSK_NSB_IJNSU_ISH_SE_EENSU_INSC_ILi32EEESE_EEEEESL_NSB_IJNSB_IJlllEEESE_SW_EEESL_S1X_NS1N_6fusion15FusionCallbacksIS1R_NS1Y_17LinearCombinationISL_fSL_fLNS_15FloatRoundStyleE2EEESK_S1V_JEEENSA_5SM1004TMEM4LOAD26SM100_TMEM_LOAD_16dp256b4xES14_NS15_INS16_ILi2ELi4ELi3EEES19_NSU_INSB_IJS1A_S1T_EEENSB_IJS1T_SE_EEEEEEENSA_17SM75_U32x4_LDSM_NENSA_21SM90_TMA_STORE_IM2COLES2C_NSA_17SM90_U32x4_STSM_NENSA_39AutoVectorizingCopyWithAssumedAlignmentILi128EEEEEEvvEEEEvNT_6ParamsE)
        /*0988*/ 	.short	0x0380
        /*098a*/ 	.short	0x0800


	//----- nvinfo : EIATTR_SW_WAR
	.align		4
.L_55:
        /*098c*/ 	.byte	0x04, 0x36
        /*098e*/ 	.short	(.L_57 - .L_56)
.L_56:
        /*0990*/ 	.word	0x00000008
.L_57:


//--------------------- .nv.callgraph             --------------------------
	.section	.nv.callgraph,"",@"SHT_CUDA_CALLGRAPH"
	.align	4
	.sectionentsize	8
	.align		4
        /*0000*/ 	.word	0x00000000
	.align		4
        /*0004*/ 	.word	0xffffffff
	.align		4
        /*0008*/ 	.word	index@(_ZN7cutlass13device_kernelINS_4conv6kernel13ConvUniversalINS1_16ConvProblemShapeILNS1_8OperatorE1ELi2EEENS1_10collective14CollectiveConvINS1_47MainloopSm100TmaUmmaWarpSpecializedImplicitGemmILS5_1ELi8ELi2ELi1ELi2EN4cute5tupleIJNSA_1CILi2EEENSC_ILi1EEESE_EEEEENSB_IJNSC_ILi64EEENSC_ILi128EEENSB_IJSH_EEEEEENS_6half_tESL_NSA_8TiledMMAINSA_8MMA_AtomIJNSA_20SM100_MMA_F16BF16_SSISL_SL_fLi64ELi128ELNSA_4UMMA5MajorE0ELSQ_1ELNSP_7ScaleInE0ELSR_0EEEEEENSA_6LayoutINSB_IJSE_SE_SE_EEENSB_IJNSC_ILi0EEESW_SW_EEEEENSB_IJNSA_10UnderscoreESZ_SZ_EEEEENS7_6detail27Sm100ImplicitGemmTileTraitsINSA_20SM90_TMA_LOAD_IM2COLENSA_14ComposedLayoutINSA_7SwizzleILi3ELi4ELi3EEENSA_18smem_ptr_flag_bitsILi16EEENSU_INSB_IJNSC_ILi8EEESH_EEENSB_IJSH_SE_EEEEEEEvEENS13_INSA_23SM90_TMA_LOAD_MULTICASTENS15_IS17_S19_NSU_INSB_IJSH_S1A_EEENSB_IJSE_SH_EEEEEEEvEEEENS_8epilogue10collective18CollectiveEpilogueINS1N_23Sm100TmaWarpSpecializedILi4ELi2ELi16ELb1ELb0EEEJSK_NSB_IJNSU_ISH_SE_EENSU_INSC_ILi32EEESE_EEEEESL_NSB_IJNSB_IJlllEEESE_SW_EEESL_S1X_NS1N_6fusion15FusionCallbacksIS1R_NS1Y_17LinearCombinationISL_fSL_fLNS_15FloatRoundStyleE2EEESK_S1V_JEEENSA_5SM1004TMEM4LOAD26SM100_TMEM_LOAD_16dp256b4xES14_NS15_INS16_ILi2ELi4ELi3EEES19_NSU_INSB_IJS1A_S1T_EEENSB_IJS1T_SE_EEEEEEENSA_17SM75_U32x4_LDSM_NENSA_21SM90_TMA_STORE_IM2COLES2C_NSA_17SM90_U32x4_STSM_NENSA_39AutoVectorizingCopyWithAssumedAlignmentILi128EEEEEEvvEEEEvNT_6ParamsE)
	.align		4
        /*000c*/ 	.word	index@(__assertfail)
	.align		4
        /*0010*/ 	.word	0x00000000
	.align		4
        /*0014*/ 	.word	0xfffffffe
	.align		4
        /*0018*/ 	.word	0x00000000
	.align		4
        /*001c*/ 	.word	0xfffffffd
	.align		4
        /*0020*/ 	.word	0x00000000
	.align		4
        /*0024*/ 	.word	0xfffffffc


//--------------------- .nv.constant4             --------------------------
	.section	.nv.constant4,"a",@progbits
	.align	8
	.align		8
.nv.constant4:
        /*0000*/ 	.dword	__assertfail
	.align		8
        /*0008*/ 	.dword	__unnamed_1
	.align		8
        /*0010*/ 	.dword	__unnamed_2
	.align		8
        /*0018*/ 	.dword	_ZN39_INTERNAL_8e591419_4_k_cu_a30a95ee_43334cuda3std3__45__cpo5beginE
	.align		8
        /*0020*/ 	.dword	_ZN39_INTERNAL_8e591419_4_k_cu_a30a95ee_43334cuda3std3__45__cpo3endE
	.align		8
        /*0028*/ 	.dword	_ZN39_INTERNAL_8e591419_4_k_cu_a30a95ee_43334cuda3std3__45__cpo6cbeginE
	.align		8
        /*0030*/ 	.dword	_ZN39_INTERNAL_8e591419_4_k_cu_a30a95ee_43334cuda3std3__45__cpo4cendE
	.align		8
        /*0038*/ 	.dword	_ZN39_INTERNAL_8e591419_4_k_cu_a30a95ee_43334cuda3std3__441_GLOBAL__N__8e591419_4_k_cu_a30a95ee_43336ignoreE
	.align		8
        /*0040*/ 	.dword	_ZN39_INTERNAL_8e591419_4_k_cu_a30a95ee_43334cuda3std3__419piecewise_constructE
	.align		8
        /*0048*/ 	.dword	_ZN39_INTERNAL_8e591419_4_k_cu_a30a95ee_43334cuda3std3__48in_placeE
	.align		8
        /*0050*/ 	.dword	_ZN39_INTERNAL_8e591419_4_k_cu_a30a95ee_43334cuda3std6ranges3__45__cpo4swapE
	.align		8
        /*0058*/ 	.dword	_ZN39_INTERNAL_8e591419_4_k_cu_a30a95ee_43334cuda3std6ranges3__45__cpo9iter_moveE
	.align		8
        /*0060*/ 	.dword	_ZN39_INTERNAL_8e591419_4_k_cu_a30a95ee_43334cute7productE
	.align		8
        /*0068*/ 	.dword	_ZN39_INTERNAL_8e591419_4_k_cu_a30a95ee_43334cute1_E
	.align		8
        /*0070*/ 	.dword	$str$27
	.align		8
        /*0078*/ 	.dword	$str$28
	.align		8
        /*0080*/ 	.dword	$str$29
	.align		8
        /*0088*/ 	.dword	$str$30


//--------------------- .text._ZN7cutlass13device_kernelINS_4conv6kernel13ConvUniversalINS1_16ConvProblemShapeILNS1_8OperatorE1ELi2EEENS1_10collective14CollectiveConvINS1_47MainloopSm100TmaUmmaWarpSpecializedImplicitGemmILS5_1ELi8ELi2ELi1ELi2EN4cute5tupleIJNSA_1CILi2EEENSC_ILi1EEESE_EEEEENSB_IJNSC_ILi64EEENSC_ILi128EEENSB_IJSH_EEEEEENS_6half_tESL_NSA_8TiledMMAINSA_8MMA_AtomIJNSA_20SM100_MMA_F16BF16_SSISL_SL_fLi64ELi128ELNSA_4UMMA5MajorE0ELSQ_1ELNSP_7ScaleInE0ELSR_0EEEEEENSA_6LayoutINSB_IJSE_SE_SE_EEENSB_IJNSC_ILi0EEESW_SW_EEEEENSB_IJNSA_10UnderscoreESZ_SZ_EEEEENS7_6detail27Sm100ImplicitGemmTileTraitsINSA_20SM90_TMA_LOAD_IM2COLENSA_14ComposedLayoutINSA_7SwizzleILi3ELi4ELi3EEENSA_18smem_ptr_flag_bitsILi16EEENSU_INSB_IJNSC_ILi8EEESH_EEENSB_IJSH_SE_EEEEEEEvEENS13_INSA_23SM90_TMA_LOAD_MULTICASTENS15_IS17_S19_NSU_INSB_IJSH_S1A_EEENSB_IJSE_SH_EEEEEEEvEEEENS_8epilogue10collective18CollectiveEpilogueINS1N_23Sm100TmaWarpSpecializedILi4ELi2ELi16ELb1ELb0EEEJSK_NSB_IJNSU_ISH_SE_EENSU_INSC_ILi32EEESE_EEEEESL_NSB_IJNSB_IJlllEEESE_SW_EEESL_S1X_NS1N_6fusion15FusionCallbacksIS1R_NS1Y_17LinearCombinationISL_fSL_fLNS_15FloatRoundStyleE2EEESK_S1V_JEEENSA_5SM1004TMEM4LOAD26SM100_TMEM_LOAD_16dp256b4xES14_NS15_INS16_ILi2ELi4ELi3EEES19_NSU_INSB_IJS1A_S1T_EEENSB_IJS1T_SE_EEEEEEENSA_17SM75_U32x4_LDSM_NENSA_21SM90_TMA_STORE_IM2COLES2C_NSA_17SM90_U32x4_STSM_NENSA_39AutoVectorizingCopyWithAssumedAlignmentILi128EEEEEEvvEEEEvNT_6ParamsE --------------------------
	.section	.text._ZN7cutlass13device_kernelINS_4conv6kernel13ConvUniversalINS1_16ConvProblemShapeILNS1_8OperatorE1ELi2EEENS1_10collective14CollectiveConvINS1_47MainloopSm100TmaUmmaWarpSpecializedImplicitGemmILS5_1ELi8ELi2ELi1ELi2EN4cute5tupleIJNSA_1CILi2EEENSC_ILi1EEESE_EEEEENSB_IJNSC_ILi64EEENSC_ILi128EEENSB_IJSH_EEEEEENS_6half_tESL_NSA_8TiledMMAINSA_8MMA_AtomIJNSA_20SM100_MMA_F16BF16_SSISL_SL_fLi64ELi128ELNSA_4UMMA5MajorE0ELSQ_1ELNSP_7ScaleInE0ELSR_0EEEEEENSA_6LayoutINSB_IJSE_SE_SE_EEENSB_IJNSC_ILi0EEESW_SW_EEEEENSB_IJNSA_10UnderscoreESZ_SZ_EEEEENS7_6detail27Sm100ImplicitGemmTileTraitsINSA_20SM90_TMA_LOAD_IM2COLENSA_14ComposedLayoutINSA_7SwizzleILi3ELi4ELi3EEENSA_18smem_ptr_flag_bitsILi16EEENSU_INSB_IJNSC_ILi8EEESH_EEENSB_IJSH_SE_EEEEEEEvEENS13_INSA_23SM90_TMA_LOAD_MULTICASTENS15_IS17_S19_NSU_INSB_IJSH_S1A_EEENSB_IJSE_SH_EEEEEEEvEEEENS_8epilogue10collective18CollectiveEpilogueINS1N_23Sm100TmaWarpSpecializedILi4ELi2ELi16ELb1ELb0EEEJSK_NSB_IJNSU_ISH_SE_EENSU_INSC_ILi32EEESE_EEEEESL_NSB_IJNSB_IJlllEEESE_SW_EEESL_S1X_NS1N_6fusion15FusionCallbacksIS1R_NS1Y_17LinearCombinationISL_fSL_fLNS_15FloatRoundStyleE2EEESK_S1V_JEEENSA_5SM1004TMEM4LOAD26SM100_TMEM_LOAD_16dp256b4xES14_NS15_INS16_ILi2ELi4ELi3EEES19_NSU_INSB_IJS1A_S1T_EEENSB_IJS1T_SE_EEEEEEENSA_17SM75_U32x4_LDSM_NENSA_21SM90_TMA_STORE_IM2COLES2C_NSA_17SM90_U32x4_STSM_NENSA_39AutoVectorizingCopyWithAssumedAlignmentILi128EEEEEEvvEEEEvNT_6ParamsE,"ax",@progbits
	.align	128
.text._ZN7cutlass13device_kernelINS_4conv6kernel13ConvUniversalINS1_16ConvProblemShapeILNS1_8OperatorE1ELi2EEENS1_10collective14CollectiveConvINS1_47MainloopSm100TmaUmmaWarpSpecializedImplicitGemmILS5_1ELi8ELi2ELi1ELi2EN4cute5tupleIJNSA_1CILi2EEENSC_ILi1EEESE_EEEEENSB_IJNSC_ILi64EEENSC_ILi128EEENSB_IJSH_EEEEEENS_6half_tESL_NSA_8TiledMMAINSA_8MMA_AtomIJNSA_20SM100_MMA_F16BF16_SSISL_SL_fLi64ELi128ELNSA_4UMMA5MajorE0ELSQ_1ELNSP_7ScaleInE0ELSR_0EEEEEENSA_6LayoutINSB_IJSE_SE_SE_EEENSB_IJNSC_ILi0EEESW_SW_EEEEENSB_IJNSA_10UnderscoreESZ_SZ_EEEEENS7_6detail27Sm100ImplicitGemmTileTraitsINSA_20SM90_TMA_LOAD_IM2COLENSA_14ComposedLayoutINSA_7SwizzleILi3ELi4ELi3EEENSA_18smem_ptr_flag_bitsILi16EEENSU_INSB_IJNSC_ILi8EEESH_EEENSB_IJSH_SE_EEEEEEEvEENS13_INSA_23SM90_TMA_LOAD_MULTICASTENS15_IS17_S19_NSU_INSB_IJSH_S1A_EEENSB_IJSE_SH_EEEEEEEvEEEENS_8epilogue10collective18CollectiveEpilogueINS1N_23Sm100TmaWarpSpecializedILi4ELi2ELi16ELb1ELb0EEEJSK_NSB_IJNSU_ISH_SE_EENSU_INSC_ILi32EEESE_EEEEESL_NSB_IJNSB_IJlllEEESE_SW_EEESL_S1X_NS1N_6fusion15FusionCallbacksIS1R_NS1Y_17LinearCombinationISL_fSL_fLNS_15FloatRoundStyleE2EEESK_S1V_JEEENSA_5SM1004TMEM4LOAD26SM100_TMEM_LOAD_16dp256b4xES14_NS15_INS16_ILi2ELi4ELi3EEES19_NSU_INSB_IJS1A_S1T_EEENSB_IJS1T_SE_EEEEEEENSA_17SM75_U32x4_LDSM_NENSA_21SM90_TMA_STORE_IM2COLES2C_NSA_17SM90_U32x4_STSM_NENSA_39AutoVectorizingCopyWithAssumedAlignmentILi128EEEEEEvvEEEEvNT_6ParamsE:
        .type           _ZN7cutlass13device_kernelINS_4conv6kernel13ConvUniversalINS1_16ConvProblemShapeILNS1_8OperatorE1ELi2EEENS1_10collective14CollectiveConvINS1_47MainloopSm100TmaUmmaWarpSpecializedImplicitGemmILS5_1ELi8ELi2ELi1ELi2EN4cute5tupleIJNSA_1CILi2EEENSC_ILi1EEESE_EEEEENSB_IJNSC_ILi64EEENSC_ILi128EEENSB_IJSH_EEEEEENS_6half_tESL_NSA_8TiledMMAINSA_8MMA_AtomIJNSA_20SM100_MMA_F16BF16_SSISL_SL_fLi64ELi128ELNSA_4UMMA5MajorE0ELSQ_1ELNSP_7ScaleInE0ELSR_0EEEEEENSA_6LayoutINSB_IJSE_SE_SE_EEENSB_IJNSC_ILi0EEESW_SW_EEEEENSB_IJNSA_10UnderscoreESZ_SZ_EEEEENS7_6detail27Sm100ImplicitGemmTileTraitsINSA_20SM90_TMA_LOAD_IM2COLENSA_14ComposedLayoutINSA_7SwizzleILi3ELi4ELi3EEENSA_18smem_ptr_flag_bitsILi16EEENSU_INSB_IJNSC_ILi8EEESH_EEENSB_IJSH_SE_EEEEEEEvEENS13_INSA_23SM90_TMA_LOAD_MULTICASTENS15_IS17_S19_NSU_INSB_IJSH_S1A_EEENSB_IJSE_SH_EEEEEEEvEEEENS_8epilogue10collective18CollectiveEpilogueINS1N_23Sm100TmaWarpSpecializedILi4ELi2ELi16ELb1ELb0EEEJSK_NSB_IJNSU_ISH_SE_EENSU_INSC_ILi32EEESE_EEEEESL_NSB_IJNSB_IJlllEEESE_SW_EEESL_S1X_NS1N_6fusion15FusionCallbacksIS1R_NS1Y_17LinearCombinationISL_fSL_fLNS_15FloatRoundStyleE2EEESK_S1V_JEEENSA_5SM1004TMEM4LOAD26SM100_TMEM_LOAD_16dp256b4xES14_NS15_INS16_ILi2ELi4ELi3EEES19_NSU_INSB_IJS1A_S1T_EEENSB_IJS1T_SE_EEEEEEENSA_17SM75_U32x4_LDSM_NENSA_21SM90_TMA_STORE_IM2COLES2C_NSA_17SM90_U32x4_STSM_NENSA_39AutoVectorizingCopyWithAssumedAlignmentILi128EEEEEEvvEEEEvNT_6ParamsE,@function
        .size           _ZN7cutlass13device_kernelINS_4conv6kernel13ConvUniversalINS1_16ConvProblemShapeILNS1_8OperatorE1ELi2EEENS1_10collective14CollectiveConvINS1_47MainloopSm100TmaUmmaWarpSpecializedImplicitGemmILS5_1ELi8ELi2ELi1ELi2EN4cute5tupleIJNSA_1CILi2EEENSC_ILi1EEESE_EEEEENSB_IJNSC_ILi64EEENSC_ILi128EEENSB_IJSH_EEEEEENS_6half_tESL_NSA_8TiledMMAINSA_8MMA_AtomIJNSA_20SM100_MMA_F16BF16_SSISL_SL_fLi64ELi128ELNSA_4UMMA5MajorE0ELSQ_1ELNSP_7ScaleInE0ELSR_0EEEEEENSA_6LayoutINSB_IJSE_SE_SE_EEENSB_IJNSC_ILi0EEESW_SW_EEEEENSB_IJNSA_10UnderscoreESZ_SZ_EEEEENS7_6detail27Sm100ImplicitGemmTileTraitsINSA_20SM90_TMA_LOAD_IM2COLENSA_14ComposedLayoutINSA_7SwizzleILi3ELi4ELi3EEENSA_18smem_ptr_flag_bitsILi16EEENSU_INSB_IJNSC_ILi8EEESH_EEENSB_IJSH_SE_EEEEEEEvEENS13_INSA_23SM90_TMA_LOAD_MULTICASTENS15_IS17_S19_NSU_INSB_IJSH_S1A_EEENSB_IJSE_SH_EEEEEEEvEEEENS_8epilogue10collective18CollectiveEpilogueINS1N_23Sm100TmaWarpSpecializedILi4ELi2ELi16ELb1ELb0EEEJSK_NSB_IJNSU_ISH_SE_EENSU_INSC_ILi32EEESE_EEEEESL_NSB_IJNSB_IJlllEEESE_SW_EEESL_S1X_NS1N_6fusion15FusionCallbacksIS1R_NS1Y_17LinearCombinationISL_fSL_fLNS_15FloatRoundStyleE2EEESK_S1V_JEEENSA_5SM1004TMEM4LOAD26SM100_TMEM_LOAD_16dp256b4xES14_NS15_INS16_ILi2ELi4ELi3EEES19_NSU_INSB_IJS1A_S1T_EEENSB_IJS1T_SE_EEEEEEENSA_17SM75_U32x4_LDSM_NENSA_21SM90_TMA_STORE_IM2COLES2C_NSA_17SM90_U32x4_STSM_NENSA_39AutoVectorizingCopyWithAssumedAlignmentILi128EEEEEEvvEEEEvNT_6ParamsE,(.L_x_186 - _ZN7cutlass13device_kernelINS_4conv6kernel13ConvUniversalINS1_16ConvProblemShapeILNS1_8OperatorE1ELi2EEENS1_10collective14CollectiveConvINS1_47MainloopSm100TmaUmmaWarpSpecializedImplicitGemmILS5_1ELi8ELi2ELi1ELi2EN4cute5tupleIJNSA_1CILi2EEENSC_ILi1EEESE_EEEEENSB_IJNSC_ILi64EEENSC_ILi128EEENSB_IJSH_EEEEEENS_6half_tESL_NSA_8TiledMMAINSA_8MMA_AtomIJNSA_20SM100_MMA_F16BF16_SSISL_SL_fLi64ELi128ELNSA_4UMMA5MajorE0ELSQ_1ELNSP_7ScaleInE0ELSR_0EEEEEENSA_6LayoutINSB_IJSE_SE_SE_EEENSB_IJNSC_ILi0EEESW_SW_EEEEENSB_IJNSA_10UnderscoreESZ_SZ_EEEEENS7_6detail27Sm100ImplicitGemmTileTraitsINSA_20SM90_TMA_LOAD_IM2COLENSA_14ComposedLayoutINSA_7SwizzleILi3ELi4ELi3EEENSA_18smem_ptr_flag_bitsILi16EEENSU_INSB_IJNSC_ILi8EEESH_EEENSB_IJSH_SE_EEEEEEEvEENS13_INSA_23SM90_TMA_LOAD_MULTICASTENS15_IS17_S19_NSU_INSB_IJSH_S1A_EEENSB_IJSE_SH_EEEEEEEvEEEENS_8epilogue10collective18CollectiveEpilogueINS1N_23Sm100TmaWarpSpecializedILi4ELi2ELi16ELb1ELb0EEEJSK_NSB_IJNSU_ISH_SE_EENSU_INSC_ILi32EEESE_EEEEESL_NSB_IJNSB_IJlllEEESE_SW_EEESL_S1X_NS1N_6fusion15FusionCallbacksIS1R_NS1Y_17LinearCombinationISL_fSL_fLNS_15FloatRoundStyleE2EEESK_S1V_JEEENSA_5SM1004TMEM4LOAD26SM100_TMEM_LOAD_16dp256b4xES14_NS15_INS16_ILi2ELi4ELi3EEES19_NSU_INSB_IJS1A_S1T_EEENSB_IJS1T_SE_EEEEEEENSA_17SM75_U32x4_LDSM_NENSA_21SM90_TMA_STORE_IM2COLES2C_NSA_17SM90_U32x4_STSM_NENSA_39AutoVectorizingCopyWithAssumedAlignmentILi128EEEEEEvvEEEEvNT_6ParamsE)
        .other          _ZN7cutlass13device_kernelINS_4conv6kernel13ConvUniversalINS1_16ConvProblemShapeILNS1_8OperatorE1ELi2EEENS1_10collective14CollectiveConvINS1_47MainloopSm100TmaUmmaWarpSpecializedImplicitGemmILS5_1ELi8ELi2ELi1ELi2EN4cute5tupleIJNSA_1CILi2EEENSC_ILi1EEESE_EEEEENSB_IJNSC_ILi64EEENSC_ILi128EEENSB_IJSH_EEEEEENS_6half_tESL_NSA_8TiledMMAINSA_8MMA_AtomIJNSA_20SM100_MMA_F16BF16_SSISL_SL_fLi64ELi128ELNSA_4UMMA5MajorE0ELSQ_1ELNSP_7ScaleInE0ELSR_0EEEEEENSA_6LayoutINSB_IJSE_SE_SE_EEENSB_IJNSC_ILi0EEESW_SW_EEEEENSB_IJNSA_10UnderscoreESZ_SZ_EEEEENS7_6detail27Sm100ImplicitGemmTileTraitsINSA_20SM90_TMA_LOAD_IM2COLENSA_14ComposedLayoutINSA_7SwizzleILi3ELi4ELi3EEENSA_18smem_ptr_flag_bitsILi16EEENSU_INSB_IJNSC_ILi8EEESH_EEENSB_IJSH_SE_EEEEEEEvEENS13_INSA_23SM90_TMA_LOAD_MULTICASTENS15_IS17_S19_NSU_INSB_IJSH_S1A_EEENSB_IJSE_SH_EEEEEEEvEEEENS_8epilogue10collective18CollectiveEpilogueINS1N_23Sm100TmaWarpSpecializedILi4ELi2ELi16ELb1ELb0EEEJSK_NSB_IJNSU_ISH_SE_EENSU_INSC_ILi32EEESE_EEEEESL_NSB_IJNSB_IJlllEEESE_SW_EEESL_S1X_NS1N_6fusion15FusionCallbacksIS1R_NS1Y_17LinearCombinationISL_fSL_fLNS_15FloatRoundStyleE2EEESK_S1V_JEEENSA_5SM1004TMEM4LOAD26SM100_TMEM_LOAD_16dp256b4xES14_NS15_INS16_ILi2ELi4ELi3EEES19_NSU_INSB_IJS1A_S1T_EEENSB_IJS1T_SE_EEEEEEENSA_17SM75_U32x4_LDSM_NENSA_21SM90_TMA_STORE_IM2COLES2C_NSA_17SM90_U32x4_STSM_NENSA_39AutoVectorizingCopyWithAssumedAlignmentILi128EEEEEEvvEEEEvNT_6ParamsE,@"STO_CUDA_ENTRY STV_DEFAULT"
_ZN7cutlass13device_kernelINS_4conv6kernel13ConvUniversalINS1_16ConvProblemShapeILNS1_8OperatorE1ELi2EEENS1_10collective14CollectiveConvINS1_47MainloopSm100TmaUmmaWarpSpecializedImplicitGemmILS5_1ELi8ELi2ELi1ELi2EN4cute5tupleIJNSA_1CILi2EEENSC_ILi1EEESE_EEEEENSB_IJNSC_ILi64EEENSC_ILi128EEENSB_IJSH_EEEEEENS_6half_tESL_NSA_8TiledMMAINSA_8MMA_AtomIJNSA_20SM100_MMA_F16BF16_SSISL_SL_fLi64ELi128ELNSA_4UMMA5MajorE0ELSQ_1ELNSP_7ScaleInE0ELSR_0EEEEEENSA_6LayoutINSB_IJSE_SE_SE_EEENSB_IJNSC_ILi0EEESW_SW_EEEEENSB_IJNSA_10UnderscoreESZ_SZ_EEEEENS7_6detail27Sm100ImplicitGemmTileTraitsINSA_20SM90_TMA_LOAD_IM2COLENSA_14ComposedLayoutINSA_7SwizzleILi3ELi4ELi3EEENSA_18smem_ptr_flag_bitsILi16EEENSU_INSB_IJNSC_ILi8EEESH_EEENSB_IJSH_SE_EEEEEEEvEENS13_INSA_23SM90_TMA_LOAD_MULTICASTENS15_IS17_S19_NSU_INSB_IJSH_S1A_EEENSB_IJSE_SH_EEEEEEEvEEEENS_8epilogue10collective18CollectiveEpilogueINS1N_23Sm100TmaWarpSpecializedILi4ELi2ELi16ELb1ELb0EEEJSK_NSB_IJNSU_ISH_SE_EENSU_INSC_ILi32EEESE_EEEEESL_NSB_IJNSB_IJlllEEESE_SW_EEESL_S1X_NS1N_6fusion15FusionCallbacksIS1R_NS1Y_17LinearCombinationISL_fSL_fLNS_15FloatRoundStyleE2EEESK_S1V_JEEENSA_5SM1004TMEM4LOAD26SM100_TMEM_LOAD_16dp256b4xES14_NS15_INS16_ILi2ELi4ELi3EEES19_NSU_INSB_IJS1A_S1T_EEENSB_IJS1T_SE_EEEEEEENSA_17SM75_U32x4_LDSM_NENSA_21SM90_TMA_STORE_IM2COLES2C_NSA_17SM90_U32x4_STSM_NENSA_39AutoVectorizingCopyWithAssumedAlignmentILi128EEEEEEvvEEEEvNT_6ParamsE:
[----:B------:R-:W1:Y:S01]  /*0000*/  LDC R1, c[0x0][0x37c] ;  /* 0x0000df00ff017b82 */ /* 0x000e620000000800 */
[----:B------:R-:W2:Y:S01]  /*0010*/  S2R R72, SR_TID.X ;  /* 0x0000000000487919 */ /* 0x000ea20000002100 */
[----:B------:R-:W3:Y:S01]  /*0020*/  LDCU.64 UR6, c[0x0][0x890] ;  /* 0x00011200ff0677ac */ /* 0x000ee20008000a00 */
[----:B-1----:R-:W-:Y:S01]  /*0030*/  VIADD R1, R1, 0xfffffff8 ;  /* 0xfffffff801017836 */ /* 0x002fe20000000000 */
[----:B------:R-:W-:Y:S02]  /*0040*/  PRMT R63, RZ, 0x7610, R63 ;  /* 0x00007610ff3f7816 */ /* 0x000fe4000000003f */
[----:B------:R-:W-:Y:S01]  /*0050*/  ELECT P5, URZ, PT ;  /* 0x0000000000ff782f */ /* 0x000fe200038a0000 */
[----:B------:R-:W1:Y:S01]  /*0060*/  LDCU.64 UR48, c[0x0][0x358] ;  /* 0x00006b00ff3077ac */ /* 0x000e620008000a00 */
[----:B---3--:R-:W-:-:S04]  /*0070*/  UISETP.NE.U32.AND UP0, UPT, UR6, URZ, UPT ;  /* 0x000000ff0600728c */ /* 0x008fc8000bf05070 */
[----:B------:R-:W-:Y:S01]  /*0080*/  UISETP.NE.AND.EX UP0, UPT, UR7, URZ, UPT, UP0 ;  /* 0x000000ff0700728c */ /* 0x000fe2000bf05300 */
[----:B--2---:R-:W-:-:S05]  /*0090*/  SHF.R.U32.HI R73, RZ, 0x5, R72 ;  /* 0x00000005ff497819 */ /* 0x004fca0000011648 */
[----:B------:R-:W2:Y:S02]  /*00a0*/  SHFL.IDX PT, R0, R73, RZ, 0x1f ;  /* 0x00001fff49007589 */ /* 0x000ea400000e0000 */
[----:B--2---:R-:W-:Y:S01]  /*00b0*/  R2UR UR4, R0 ;  /* 0x00000000000472ca */ /* 0x004fe200000e0000 */
[----:B-1----:R-:W-:-:S14]  /*00c0*/  BRA.U UP0, `(.L_x_0) ;  /* 0x00000001002c7547 */ /* 0x002fdc000b800000 */
[----:B------:R-:W1:Y:S02]  /*00d0*/  LDCU.64 UR8, c[0x0][0x888] ;  /* 0x00011100ff0877ac */ /* 0x000e640008000a00 */
[----:B-1----:R-:W-:-:S04]  /*00e0*/  UISETP.NE.U32.AND UP0, UPT, UR8, URZ, UPT ;  /* 0x000000ff0800728c */ /* 0x002fc8000bf05070 */
[----:B------:R-:W-:-:S09]  /*00f0*/  UISETP.NE.AND.EX UP0, UPT, UR9, URZ, UPT, UP0 ;  /* 0x000000ff0900728c */ /* 0x000fd2000bf05300 */
[----:B------:R-:W-:Y:S05]  /*0100*/  BRA.U !UP0, `(.L_x_1) ;  /* 0x0000000108107547 */ /* 0x000fea000b800000 */
[----:B------:R-:W1:Y:S02]  /*0110*/  LDC.64 R2, c[0x0][0x888] ;  /* 0x00022200ff027b82 */ /* 0x000e640000000a00 */
[----:B-1----:R1:W5:Y:S01]  /*0120*/  LDG.E R35, desc[UR48][R2.64] ;  /* 0x0000003002237981 */ /* 0x002362000c1e1900 */
[----:B------:R-:W-:Y:S01]  /*0130*/  HFMA2 R63, -RZ, RZ, 0, 5.9604644775390625e-08 ;  /* 0x00000001ff3f7431 */ /* 0x000fe200000001ff */
[----:B------:R-:W-:Y:S05]  /*0140*/  BRA `(.L_x_0) ;  /* 0x00000000000c7947 */ /* 0x000fea0003800000 */
.L_x_1:
[----:B------:R-:W1:Y:S01]  /*0150*/  LDCU UR5, c[0x0][0x880] ;  /* 0x00011000ff0577ac */ /* 0x000e620008000800 */
[----:B------:R-:W-:Y:S01]  /*0160*/  HFMA2 R63, -RZ, RZ, 0, 5.9604644775390625e-08 ;  /* 0x00000001ff3f7431 */ /* 0x000fe200000001ff */
[----:B-1----:R-:W-:Y:S02]  /*0170*/  MOV R35, UR5 ;  /* 0x0000000500237c02 */ /* 0x002fe40008000f00 */
.L_x_0:
[----:B------:R-:W2:Y:S02]  /*0180*/  LDCU.64 UR8, c[0x0][0x8b0] ;  /* 0x00011600ff0877ac */ /* 0x000ea40008000a00 */
[----:B--2---:R-:W-:-:S04]  /*0190*/  UISETP.NE.U32.AND UP0, UPT, UR8, URZ, UPT ;  /* 0x000000ff0800728c */ /* 0x004fc8000bf05070 */
[----:B------:R-:W-:-:S09]  /*01a0*/  UISETP.NE.AND.EX UP0, UPT, UR9, URZ, UPT, UP0 ;  /* 0x000000ff0900728c */ /* 0x000fd2000bf05300 */
[----:B------:R-:W-:Y:S05]  /*01b0*/  BRA.U UP0, `(.L_x_2) ;  /* 0x0000000100247547 */ /* 0x000fea000b800000 */
[----:B------:R-:W2:Y:S02]  /*01c0*/  LDCU.64 UR8, c[0x0][0x8a8] ;  /* 0x00011500ff0877ac */ /* 0x000ea40008000a00 */
[----:B--2---:R-:W-:-:S04]  /*01d0*/  UISETP.NE.U32.AND UP0, UPT, UR8, URZ, UPT ;  /* 0x000000ff0800728c */ /* 0x004fc8000bf05070 */
[----:B------:R-:W-:-:S09]  /*01e0*/  UISETP.NE.AND.EX UP0, UPT, UR9, URZ, UPT, UP0 ;  /* 0x000000ff0900728c */ /* 0x000fd2000bf05300 */
[----:B------:R-:W-:Y:S05]  /*01f0*/  BRA.U !UP0, `(.L_x_3) ;  /* 0x00000001080c7547 */ /* 0x000fea000b800000 */
[----:B-1----:R-:W1:Y:S02]  /*0200*/  LDC.64 R2, c[0x0][0x8a8] ;  /* 0x00022a00ff027b82 */ /* 0x002e640000000a00 */
[----:B-1----:R2:W5:Y:S01]  /*0210*/  LDG.E R33, desc[UR48][R2.64] ;  /* 0x0000003002217981 */ /* 0x002562000c1e1900 */
[----:B------:R-:W-:Y:S05]  /*0220*/  BRA `(.L_x_2) ;  /* 0x0000000000087947 */ /* 0x000fea0003800000 */
.L_x_3:
[----:B------:R-:W2:Y:S02]  /*0230*/  LDCU UR5, c[0x0][0x8a0] ;  /* 0x00011400ff0577ac */ /* 0x000ea40008000800 */
[----:B--2---:R-:W-:Y:S02]  /*0240*/  MOV R33, UR5 ;  /* 0x0000000500217c02 */ /* 0x004fe40008000f00 */
.L_x_2:
[----:B------:R-:W-:Y:S01]  /*0250*/  IMAD.U32 R0, RZ, RZ, UR4 ;  /* 0x00000004ff007e24 */ /* 0x000fe2000f8e00ff */
[----:B------:R-:W-:Y:S04]  /*0260*/  BSSY.RECONVERGENT B0, `(.L_x_4) ;  /* 0x000000c000007945 */ /* 0x000fe80003800200 */
[C---:B------:R-:W-:Y:S02]  /*0270*/  ISETP.NE.OR P1, PT, R0.reuse, 0x1, !P5 ;  /* 0x000000010000780c */ /* 0x040fe40006f25670 */
[----:B------:R-:W-:-:S11]  /*0280*/  ISETP.NE.OR P0, PT, R0, 0x3, !P5 ;  /* 0x000000030000780c */ /* 0x000fd60006f05670 */
[----:B------:R-:W-:Y:S05]  /*0290*/  @P1 BRA `(.L_x_5) ;  /* 0x0000000000201947 */ /* 0x000fea0003800000 */
[----:B------:R-:W3:Y:S02]  /*02a0*/  LDCU.64 UR8, c[0x0][0x348] ;  /* 0x00006900ff0877ac */ /* 0x000ee40008000a00 */
[----:B---3--:R-:W-:Y:S02]  /*02b0*/  UIADD3 UR10, UP1, UPT, UR8, 0x80, URZ ;  /* 0x00000080080a7890 */ /* 0x008fe4000ff3e0ff */
[----:B------:R-:W-:Y:S02]  /*02c0*/  UIADD3 UR8, UP0, UPT, UR8, 0x180, URZ ;  /* 0x0000018008087890 */ /* 0x000fe4000ff1e0ff */
[----:B------:R-:W-:Y:S02]  /*02d0*/  UIADD3.X UR11, UPT, UPT, URZ, UR9, URZ, UP1, !UPT ;  /* 0x00000009ff0b7290 */ /* 0x000fe40008ffe4ff */
[----:B------:R-:W-:-:S07]  /*02e0*/  UIADD3.X UR9, UPT, UPT, URZ, UR9, URZ, UP0, !UPT ;  /* 0x00000009ff097290 */ /* 0x000fce00087fe4ff */
[----:B------:R3:W-:Y:S02]  /*02f0*/  UTMACCTL.PF [UR10] ;  /* 0x000000000a0079b9 */ /* 0x0007e40008040000 */
[----:B------:R3:W-:Y:S02]  /*0300*/  UTMACCTL.PF [UR8] ;  /* 0x00000000080079b9 */ /* 0x0007e40008040000 */
[----:B---3--:R-:W-:Y:S01]  /*0310*/  NOP ;  /* 0x0000000000007918 */ /* 0x008fe20000000000 */
.L_x_5:
[----:B------:R-:W-:Y:S05]  /*0320*/  BSYNC.RECONVERGENT B0 ;  /* 0x0000000000007941 */ /* 0x000fea0003800200 */
.L_x_4:
[----:B------:R-:W-:Y:S04]  /*0330*/  BSSY.RECONVERGENT B0, `(.L_x_6) ;  /* 0x000000a000007945 */ /* 0x000fe80003800200 */
        /* <DEDUP_REMOVED lines=9> */
.L_x_7:
[----:B------:R-:W-:Y:S05]  /*03d0*/  BSYNC.RECONVERGENT B0 ;  /* 0x0000000000007941 */ /* 0x000fea0003800200 */
.L_x_6:
[----:B------:R-:W3:Y:S01]  /*03e0*/  LDCU.64 UR8, c[0x0][0x888] ;  /* 0x00011100ff0877ac */ /* 0x000ee20008000a00 */
[----:B------:R-:W-:Y:S02]  /*03f0*/  UISETP.EQ.U32.AND UP1, UPT, UR6, URZ, UPT ;  /* 0x000000ff0600728c */ /* 0x000fe4000bf22070 */
[----:B------:R-:W-:Y:S02]  /*0400*/  UPLOP3.LUT UP6, UPT, UPT, UPT, UPT, 0x80, 0x8 ;  /* 0x000000000008789c */ /* 0x000fe40003fcf070 */
[----:B---3--:R-:W-:-:S04]  /*0410*/  UISETP.NE.U32.AND UP0, UPT, UR8, URZ, UPT ;  /* 0x000000ff0800728c */ /* 0x008fc8000bf05070 */
[----:B------:R-:W-:-:S04]  /*0420*/  UISETP.NE.AND.EX UP0, UPT, UR9, URZ, UPT, UP0 ;  /* 0x000000ff0900728c */ /* 0x000fc8000bf05300 */
[----:B------:R-:W-:-:S04]  /*0430*/  UISETP.EQ.OR.EX UP2, UPT, UR7, URZ, !UP0, UP1 ;  /* 0x000000ff0700728c */ /* 0x000fc8000c742710 */
[----:B------:R-:W-:-:S05]  /*0440*/  UP2UR UR53, UPR, URZ, 0x4 ;  /* 0x00000004ff357883 */ /* 0x000fca0008000000 */
[----:B------:R-:W-:Y:S07]  /*0450*/  BRA.U !UP2, `(.L_x_8) ;  /* 0x000000010a207547 */ /* 0x000fee000b800000 */
[----:B------:R-:W-:Y:S01]  /*0460*/  UISETP.NE.U32.AND UP2, UPT, UR6, URZ, UPT ;  /* 0x000000ff0600728c */ /* 0x000fe2000bf45070 */
[----:B-----5:R-:W-:Y:S01]  /*0470*/  FSETP.NEU.AND P0, PT, R35, RZ, PT ;  /* 0x000000ff2300720b */ /* 0x020fe20003f0d000 */
[----:B------:R-:W-:Y:S02]  /*0480*/  USEL UR5, URZ, 0xffffffff, UP0 ;  /* 0xffffffffff057887 */ /* 0x000fe40008000000 */
[----:B------:R-:W-:-:S10]  /*0490*/  UISETP.NE.AND.EX UP2, UPT, UR7, URZ, UPT, UP2 ;  /* 0x000000ff0700728c */ /* 0x000fd4000bf45320 */
[----:B------:R-:W-:Y:S01]  /*04a0*/  VOTEU.ANY UP1, P0 ;  /* 0x0000000000ff7886 */ /* 0x000fe20000020100 */
[----:B------:R-:W-:-:S04]  /*04b0*/  @!UP2 USEL UR5, URZ, 0xffffffff, UP1 ;  /* 0xffffffffff05a887 */ /* 0x000fc80008800000 */
[----:B------:R-:W-:-:S04]  /*04c0*/  ULOP3.LUT UR5, UR5, 0x1, URZ, 0xc0, !UPT ;  /* 0x0000000105057892 */ /* 0x000fc8000f8ec0ff */
[----:B------:R-:W-:-:S11]  /*04d0*/  UISETP.NE.U32.AND UP6, UPT, UR5, 0x1, UPT ;  /* 0x000000010500788c */ /* 0x000fd6000bfc5070 */
.L_x_8:
[----:B-12---:R-:W1:Y:S02]  /*04e0*/  SHFL.IDX PT, R2, R73, RZ, 0x1f ;  /* 0x00001fff49027589 */ /* 0x006e6400000e0000 */
[----:B-1----:R-:W-:-:S13]  /*04f0*/  ISETP.NE.AND P0, PT, R2, RZ, PT ;  /* 0x000000ff0200720c */ /* 0x002fda0003f05270 */
[----:B------:R-:W-:Y:S05]  /*0500*/  @P0 BRA `(.L_x_9) ;  /* 0x0000000000840947 */ /* 0x000fea0003800000 */
[----:B------:R-:W-:Y:S01]  /*0510*/  ELECT P0, URZ, PT ;  /* 0x0000000000ff782f */ /* 0x000fe20003800000 */
[----:B------:R-:W-:-:S12]  /*0520*/  BSSY.RECONVERGENT B0, `(.L_x_9) ;  /* 0x000001f000007945 */ /* 0x000fd80003800200 */
[----:B------:R-:W-:Y:S05]  /*0530*/  @!P0 BRA `(.L_x_10) ;  /* 0x0000000000748947 */ /* 0x000fea0003800000 */
[----:B------:R-:W1:Y:S01]  /*0540*/  S2UR UR7, SR_CgaCtaId ;  /* 0x00000000000779c3 */ /* 0x000e620000008800 */
[----:B------:R-:W-:Y:S01]  /*0550*/  UMOV UR8, 0x400 ;  /* 0x0000040000087882 */ /* 0x000fe20000000000 */
[----:B------:R-:W-:Y:S01]  /*0560*/  UMOV UR6, 0x1 ;  /* 0x0000000100067882 */ /* 0x000fe20000000000 */
[----:B------:R-:W-:Y:S02]  /*0570*/  UMOV UR5, 0x2 ;  /* 0x0000000200057882 */ /* 0x000fe40000000000 */
[----:B------:R-:W-:-:S04]  /*0580*/  UIADD3 UR10, UPT, UPT, -UR5, 0x100000, URZ ;  /* 0x00100000050a7890 */ /* 0x000fc8000fffe1ff */
[----:B------:R-:W-:Y:S02]  /*0590*/  USHF.L.U32 UR11, UR10, 0xb, URZ ;  /* 0x0000000b0a0b7899 */ /* 0x000fe400080006ff */
[----:B------:R-:W-:Y:S02]  /*05a0*/  USHF.L.U32 UR10, UR10, 0x1, URZ ;  /* 0x000000010a0a7899 */ /* 0x000fe400080006ff */
[----:B-1----:R-:W-:Y:S02]  /*05b0*/  ULEA UR7, UR7, UR8, 0x18 ;  /* 0x0000000807077291 */ /* 0x002fe4000f8ec0ff */
[----:B------:R-:W-:-:S04]  /*05c0*/  UIADD3 UR8, UPT, UPT, -UR6, 0x100000, URZ ;  /* 0x0010000006087890 */ /* 0x000fc8000fffe1ff */
[----:B------:R-:W-:Y:S02]  /*05d0*/  USHF.L.U32 UR9, UR8, 0xb, URZ ;  /* 0x0000000b08097899 */ /* 0x000fe400080006ff */
[----:B------:R-:W-:Y:S01]  /*05e0*/  USHF.L.U32 UR8, UR8, 0x1, URZ ;  /* 0x0000000108087899 */ /* 0x000fe200080006ff */
[----:B------:R-:W1:Y:S11]  /*05f0*/  FENCE.VIEW.ASYNC.S ;  /* 0x00000000000073c6 */ /* 0x000e760000000000 */
[----:B-1----:R1:W2:Y:S01]  /*0600*/  SYNCS.EXCH.64 URZ, [UR7], UR8 ;  /* 0x0000000807ff75b2 */ /* 0x0022a20008000100 */
[----:B------:R1:W3:Y:S01]  /*0610*/  SYNCS.EXCH.64 URZ, [UR7+0x40], UR10 ;  /* 0x0000400a07ff75b2 */ /* 0x0002e20008000100 */
[----:B------:R1:W4:Y:S01]  /*0620*/  SYNCS.EXCH.64 URZ, [UR7+0x8], UR8 ;  /* 0x0000080807ff75b2 */ /* 0x0003220008000100 */
[----:B------:R1:W1:Y:S01]  /*0630*/  SYNCS.EXCH.64 URZ, [UR7+0x48], UR10 ;  /* 0x0000480a07ff75b2 */ /* 0x0002620008000100 */
        /* <DEDUP_REMOVED lines=12> */
[----:B------:R-:W-:Y:S01]  /*0700*/  NOP ;  /* 0x0000000000007918 */ /* 0x000fe20000000000 */
.L_x_10:
[----:B-1----:R-:W-:Y:S05]  /*0710*/  BSYNC.RECONVERGENT B0 ;  /* 0x0000000000007941 */ /* 0x002fea0003800200 */
.L_x_9:
[----:B------:R-:W1:Y:S01]  /*0720*/  SHFL.IDX PT, R2, R73, RZ, 0x1f ;  /* 0x00001fff49027589 */ /* 0x000e6200000e0000 */
[----:B------:R-:W-:Y:S01]  /*0730*/  NOP ;  /* 0x0000000000007918 */ /* 0x000fe20000000000 */
[----:B-1----:R-:W-:-:S13]  /*0740*/  ISETP.NE.AND P0, PT, R2, 0x1, PT ;  /* 0x000000010200780c */ /* 0x002fda0003f05270 */
[----:B------:R-:W-:Y:S05]  /*0750*/  @P0 BRA `(.L_x_11) ;  /* 0x0000000000580947 */ /* 0x000fea0003800000 */
[----:B------:R-:W1:Y:S01]  /*0760*/  S2UR UR7, SR_CgaCtaId ;  /* 0x00000000000779c3 */ /* 0x000e620000008800 */
[----:B------:R-:W-:Y:S01]  /*0770*/  UMOV UR8, 0x400 ;  /* 0x0000040000087882 */ /* 0x000fe20000000000 */
[----:B------:R-:W-:Y:S01]  /*0780*/  UMOV UR6, 0x20 ;  /* 0x0000002000067882 */ /* 0x000fe20000000000 */
[----:B------:R-:W-:Y:S01]  /*0790*/  UMOV UR5, 0x80 ;  /* 0x0000008000057882 */ /* 0x000fe20000000000 */
[----:B------:R-:W-:Y:S01]  /*07a0*/  ELECT P0, URZ, PT ;  /* 0x0000000000ff782f */ /* 0x000fe20003800000 */
        /* <DEDUP_REMOVED lines=8> */
[----:B-1----:R1:W1:Y:S01]  /*0830*/  SYNCS.EXCH.64 URZ, [UR7+0x80], UR8 ;  /* 0x0000800807ff75b2 */ /* 0x0022620008000100 */
        /* <DEDUP_REMOVED lines=8> */
.L_x_11:
[----:B------:R-:W2:Y:S01]  /*08c0*/  SHFL.IDX PT, R2, R73, RZ, 0x1f ;  /* 0x00001fff49027589 */ /* 0x000ea200000e0000 */
[----:B------:R-:W-:Y:S01]  /*08d0*/  NOP ;  /* 0x0000000000007918 */ /* 0x000fe20000000000 */
[----:B--2---:R-:W-:-:S13]  /*08e0*/  ISETP.NE.AND P0, PT, R2, 0x3, PT ;  /* 0x000000030200780c */ /* 0x004fda0003f05270 */
[----:B------:R-:W-:Y:S05]  /*08f0*/  @P0 BRA `(.L_x_12) ;  /* 0x0000000000300947 */ /* 0x000fea0003800000 */
[----:B------:R-:W2:Y:S01]  /*0900*/  S2UR UR6, SR_CgaCtaId ;  /* 0x00000000000679c3 */ /* 0x000ea20000008800 */
[----:B-1----:R-:W-:Y:S01]  /*0910*/  UMOV UR7, 0x400 ;  /* 0x0000040000077882 */ /* 0x002fe20000000000 */
[----:B------:R-:W-:Y:S01]  /*0920*/  UMOV UR5, 0x20 ;  /* 0x0000002000057882 */ /* 0x000fe20000000000 */
[----:B------:R-:W-:Y:S01]  /*0930*/  ELECT P0, URZ, PT ;  /* 0x0000000000ff782f */ /* 0x000fe20003800000 */
[----:B------:R-:W-:-:S04]  /*0940*/  UIADD3 UR8, UPT, UPT, -UR5, 0x100000, URZ ;  /* 0x0010000005087890 */ /* 0x000fc8000fffe1ff */
[----:B------:R-:W-:Y:S02]  /*0950*/  USHF.L.U32 UR9, UR8, 0xb, URZ ;  /* 0x0000000b08097899 */ /* 0x000fe400080006ff */
[----:B------:R-:W-:Y:S02]  /*0960*/  USHF.L.U32 UR8, UR8, 0x1, URZ ;  /* 0x0000000108087899 */ /* 0x000fe400080006ff */
[----:B--2---:R-:W-:Y:S01]  /*0970*/  ULEA UR6, UR6, UR7, 0x18 ;  /* 0x0000000706067291 */ /* 0x004fe2000f8ec0ff */
[----:B------:R-:W1:Y:S11]  /*0980*/  FENCE.VIEW.ASYNC.S ;  /* 0x00000000000073c6 */ /* 0x000e760000000000 */
[----:B-1----:R2:W1:Y:S01]  /*0990*/  SYNCS.EXCH.64 URZ, [UR6+0xc0], UR8 ;  /* 0x0000c00806ff75b2 */ /* 0x0024620008000100 */
[----:B------:R2:W1:Y:S02]  /*09a0*/  SYNCS.EXCH.64 URZ, [UR6+0xc8], UR8 ;  /* 0x0000c80806ff75b2 */ /* 0x0004640008000100 */
[----:B--2---:R-:W-:Y:S01]  /*09b0*/  NOP ;  /* 0x0000000000007918 */ /* 0x004fe20000000000 */
.L_x_12:
[----:B------:R-:W2:Y:S01]  /*09c0*/  SHFL.IDX PT, R2, R73, RZ, 0x1f ;  /* 0x00001fff49027589 */ /* 0x000ea200000e0000 */
[----:B------:R-:W-:Y:S01]  /*09d0*/  NOP ;  /* 0x0000000000007918 */ /* 0x000fe20000000000 */
[----:B--2---:R-:W-:-:S13]  /*09e0*/  ISETP.NE.AND P0, PT, R2, 0x4, PT ;  /* 0x000000040200780c */ /* 0x004fda0003f05270 */
[----:B------:R-:W-:Y:S05]  /*09f0*/  @P0 BRA `(.L_x_13) ;  /* 0x0000000000440947 */ /* 0x000fea0003800000 */
[----:B------:R-:W2:Y:S01]  /*0a00*/  S2UR UR6, SR_CgaCtaId ;  /* 0x00000000000679c3 */ /* 0x000ea20000008800 */
[----:B-1----:R-:W-:Y:S01]  /*0a10*/  UMOV UR8, 0x1e0 ;  /* 0x000001e000087882 */ /* 0x002fe20000000000 */
[----:B------:R-:W-:Y:S01]  /*0a20*/  UMOV UR7, 0x400 ;  /* 0x0000040000077882 */ /* 0x000fe20000000000 */
[----:B------:R-:W-:Y:S01]  /*0a30*/  USEL UR8, UR8, 0x1a0, UP6 ;  /* 0x000001a008087887 */ /* 0x000fe2000b000000 */
[----:B------:R-:W-:Y:S01]  /*0a40*/  UMOV UR5, 0x1 ;  /* 0x0000000100057882 */ /* 0x000fe20000000000 */
[----:B------:R-:W-:Y:S01]  /*0a50*/  ELECT P0, URZ, PT ;  /* 0x0000000000ff782f */ /* 0x000fe20003800000 */
[----:B------:R-:W-:-:S04]  /*0a60*/  UIADD3 UR10, UPT, UPT, -UR5, 0x100000, URZ ;  /* 0x00100000050a7890 */ /* 0x000fc8000fffe1ff */
[----:B------:R-:W-:Y:S02]  /*0a70*/  USHF.L.U32 UR11, UR10, 0xb, URZ ;  /* 0x0000000b0a0b7899 */ /* 0x000fe400080006ff */
[----:B------:R-:W-:Y:S02]  /*0a80*/  USHF.L.U32 UR10, UR10, 0x1, URZ ;  /* 0x000000010a0a7899 */ /* 0x000fe400080006ff */
        /* <DEDUP_REMOVED lines=8> */
.L_x_13:
[----:B------:R-:W2:Y:S01]  /*0b10*/  SHFL.IDX PT, R2, R73, RZ, 0x1f ;  /* 0x00001fff49027589 */ /* 0x000ea200000e0000 */
[----:B------:R-:W1:Y:S01]  /*0b20*/  S2UR UR45, SR_CgaCtaId ;  /* 0x00000000002d79c3 */ /* 0x000e620000008800 */
[----:B------:R-:W-:Y:S01]  /*0b30*/  NOP ;  /* 0x0000000000007918 */ /* 0x000fe20000000000 */
[----:B--2---:R-:W-:-:S13]  /*0b40*/  ISETP.NE.AND P0, PT, R2, 0x5, PT ;  /* 0x000000050200780c */ /* 0x004fda0003f05270 */
[----:B-1----:R-:W-:Y:S05]  /*0b50*/  @P0 BRA `(.L_x_14) ;  /* 0x0000000000440947 */ /* 0x002fea0003800000 */
[----:B------:R-:W-:Y:S01]  /*0b60*/  UMOV UR7, 0x400 ;  /* 0x0000040000077882 */ /* 0x000fe20000000000 */
[----:B------:R-:W-:Y:S01]  /*0b70*/  UMOV UR6, 0x1 ;  /* 0x0000000100067882 */ /* 0x000fe20000000000 */
[----:B------:R-:W-:Y:S01]  /*0b80*/  UMOV UR5, 0x80 ;  /* 0x0000008000057882 */ /* 0x000fe20000000000 */
[----:B------:R-:W-:Y:S02]  /*0b90*/  ULEA UR7, UR45, UR7, 0x18 ;  /* 0x000000072d077291 */ /* 0x000fe4000f8ec0ff */
[----:B------:R-:W-:-:S04]  /*0ba0*/  UIADD3 UR8, UPT, UPT, -UR6, 0x100000, URZ ;  /* 0x0010000006087890 */ /* 0x000fc8000fffe1ff */
[----:B------:R-:W-:Y:S02]  /*0bb0*/  USHF.L.U32 UR9, UR8, 0xb, URZ ;  /* 0x0000000b08097899 */ /* 0x000fe400080006ff */
[----:B------:R-:W-:Y:S02]  /*0bc0*/  USHF.L.U32 UR8, UR8, 0x1, URZ ;  /* 0x0000000108087899 */ /* 0x000fe400080006ff */
[----:B------:R-:W-:-:S04]  /*0bd0*/  UIADD3 UR10, UPT, UPT, -UR5, 0x100000, URZ ;  /* 0x00100000050a7890 */ /* 0x000fc8000fffe1ff */
[----:B------:R-:W-:Y:S02]  /*0be0*/  USHF.L.U32 UR11, UR10, 0xb, URZ ;  /* 0x0000000b0a0b7899 */ /* 0x000fe400080006ff */
[----:B------:R-:W-:Y:S01]  /*0bf0*/  USHF.L.U32 UR10, UR10, 0x1, URZ ;  /* 0x000000010a0a7899 */ /* 0x000fe200080006ff */
[----:B------:R-:W-:Y:S01]  /*0c00*/  ELECT P0, URZ, PT ;  /* 0x0000000000ff782f */ /* 0x000fe20003800000 */
[----:B------:R-:W1:Y:S02]  /*0c10*/  FENCE.VIEW.ASYNC.S ;  /* 0x00000000000073c6 */ /* 0x000e640000000000 */
[----:B-1----:R1:W2:Y:S08]  /*0c20*/  SYNCS.EXCH.64 URZ, [UR7+0xe0], UR8 ;  /* 0x0000e00807ff75b2 */ /* 0x0022b00008000100 */
[----:B------:R1:W1:Y:S01]  /*0c30*/  SYNCS.EXCH.64 URZ, [UR7+0xf0], UR10 ;  /* 0x0000f00a07ff75b2 */ /* 0x0002620008000100 */
[----:B------:R1:W1:Y:S01]  /*0c40*/  SYNCS.EXCH.64 URZ, [UR7+0xe8], UR8 ;  /* 0x0000e80807ff75b2 */ /* 0x0002620008000100 */
[----:B------:R1:W1:Y:S01]  /*0c50*/  SYNCS.EXCH.64 URZ, [UR7+0xf8], UR10 ;  /* 0x0000f80a07ff75b2 */ /* 0x0002620008000100 */
[----:B------:R-:W-:Y:S01]  /*0c60*/  NOP ;  /* 0x0000000000007918 */ /* 0x000fe20000000000 */
.L_x_14:
[----:B------:R-:W3:Y:S01]  /*0c70*/  LDCU UR5, c[0x0][0x36c] ;  /* 0x00006d80ff0577ac */ /* 0x000ee20008000800 */
[----:B------:R-:W-:Y:S01]  /*0c80*/  ISETP.NE.OR P5, PT, R0, 0x2, !P5 ;  /* 0x000000020000780c */ /* 0x000fe20006fa5670 */
[----:B------:R-:W-:Y:S01]  /*0c90*/  NOP ;  /* 0x0000000000007918 */ /* 0x000fe20000000000 */
[----:B------:R-:W-:Y:S01]  /*0ca0*/  LOP3.LUT R8, R72, 0x1f, RZ, 0xc0, !PT ;  /* 0x0000001f48087812 */ /* 0x000fe200078ec0ff */
[----:B------:R-:W-:Y:S02]  /*0cb0*/  UISETP.NE.AND UP5, UPT, UR4, 0x2, UPT ;  /* 0x000000020400788c */ /* 0x000fe4000bfa5270 */
[----:B------:R-:W-:Y:S02]  /*0cc0*/  UISETP.NE.AND UP4, UPT, UR4, URZ, UPT ;  /* 0x000000ff0400728c */ /* 0x000fe4000bf85270 */
[----:B---3--:R-:W-:-:S09]  /*0cd0*/  UISETP.EQ.U32.AND UP1, UPT, UR5, 0x1, UPT ;  /* 0x000000010500788c */ /* 0x008fd2000bf22070 */
[----:B------:R-:W-:Y:S05]  /*0ce0*/  BRA.U !UP1, `(.L_x_15) ;  /* 0x0000000109087547 */ /* 0x000fea000b800000 */
[----:B-12-4-:R-:W-:Y:S01]  /*0cf0*/  UCGABAR_ARV ;  /* 0x00000000000079c7 */ /* 0x016fe20008000000 */
[----:B------:R-:W-:Y:S05]  /*0d00*/  BRA `(.L_x_16) ;  /* 0x0000000000047947 */ /* 0x000fea0003800000 */
.L_x_15:
[----:B-12-4-:R-:W-:Y:S01]  /*0d10*/  NOP ;  /* 0x0000000000007918 */ /* 0x016fe20000000000 */
.L_x_16:
[----:B------:R-:W1:Y:S01]  /*0d20*/  S2R R16, SR_CTAID.Y ;  /* 0x0000000000107919 */ /* 0x000e620000002600 */
[----:B------:R-:W2:Y:S01]  /*0d30*/  S2UR UR6, SR_CTAID.X ;  /* 0x00000000000679c3 */ /* 0x000ea20000002500 */
[----:B------:R-:W-:-:S05]  /*0d40*/  CS2R.32 R64, SR_CgaSize ;  /* 0x0000000000407805 */ /* 0x000fca0000008a00 */
[----:B------:R-:W-:-:S05]  /*0d50*/  IMAD R64, R64, -0xa0, RZ ;  /* 0xffffff6040407824 */ /* 0x000fca00078e02ff */
[----:B------:R-:W-:-:S14]  /*0d60*/  R2UR UR7, R64 ;  /* 0x00000000400772ca */ /* 0x000fdc00000e0000 */
[----:B------:R-:W3:Y:S01]  /*0d70*/  LDCU UR7, c[0x0][UR7+0x2b0] ;  /* 0x00005600070777ac */ /* 0x000ee20008000800 */
[----:B------:R-:W-:-:S05]  /*0d80*/  CS2R.32 R64, SR_CgaSize ;  /* 0x0000000000407805 */ /* 0x000fca0000008a00 */
[----:B------:R-:W-:-:S05]  /*0d90*/  IMAD R64, R64, -0xa0, RZ ;  /* 0xffffff6040407824 */ /* 0x000fca00078e02ff */
[----:B------:R-:W-:-:S14]  /*0da0*/  R2UR UR5, R64 ;  /* 0x00000000400572ca */ /* 0x000fdc00000e0000 */
[----:B------:R-:W4:Y:S01]  /*0db0*/  LDCU UR5, c[0x0][UR5+0x2b4] ;  /* 0x00005680050577ac */ /* 0x000f220008000800 */
[----:B------:R-:W4:Y:S01]  /*0dc0*/  LDC R11, c[0x0][0xb24] ;  /* 0x0002c900ff0b7b82 */ /* 0x000f220000000800 */
[----:B------:R-:W-:Y:S02]  /*0dd0*/  USHF.L.U32 UR23, UR45, 0xb, URZ ;  /* 0x0000000b2d177899 */ /* 0x000fe400080006ff */
[----:B------:R-:W-:Y:S02]  /*0de0*/  USHF.L.U32 UR22, UR45, 0x5, URZ ;  /* 0x000000052d167899 */ /* 0x000fe400080006ff */
[----:B------:R-:W-:Y:S02]  /*0df0*/  ULOP3.LUT UR23, UR23, 0x800, URZ, 0xc0, !UPT ;  /* 0x0000080017177892 */ /* 0x000fe4000f8ec0ff */
[----:B------:R-:W-:Y:S01]  /*0e00*/  ULOP3.LUT UR22, UR22, 0x20, URZ, 0xc0, !UPT ;  /* 0x0000002016167892 */ /* 0x000fe2000f8ec0ff */
[----:B------:R-:W-:-:S05]  /*0e10*/  CS2R.32 R5, SR_CgaSize ;  /* 0x0000000000057805 */ /* 0x000fca0000008a00 */
[----:B------:R-:W-:-:S06]  /*0e20*/  IMAD R5, R5, -0xa0, RZ ;  /* 0xffffff6005057824 */ /* 0x000fcc00078e02ff */
[----:B------:R-:W4:Y:S01]  /*0e30*/  LDC R5, c[0x0][R5+0x2a0] ;  /* 0x0000a80005057b82 */ /* 0x000f220000000800 */
[----:B------:R-:W-:Y:S01]  /*0e40*/  UISETP.NE.AND UP2, UPT, UR4, 0x2, UPT ;  /* 0x000000020400788c */ /* 0x000fe2000bf45270 */
[----:B--2---:R-:W-:Y:S02]  /*0e50*/  I2FP.F32.U32 R64, UR6 ;  /* 0x0000000600407c45 */ /* 0x004fe40008201000 */
[----:B------:R-:W-:-:S05]  /*0e60*/  CS2R.32 R62, SR_CgaSize ;  /* 0x00000000003e7805 */ /* 0x000fca0000008a00 */
[----:B------:R-:W-:-:S06]  /*0e70*/  IMAD R62, R62, -0xa0, RZ ;  /* 0xffffff603e3e7824 */ /* 0x000fcc00078e02ff */
[----:B------:R-:W2:Y:S01]  /*0e80*/  LDC R62, c[0x0][R62+0x2a4] ;  /* 0x0000a9003e3e7b82 */ /* 0x000ea20000000800 */
[----:B------:R-:W-:Y:S01]  /*0e90*/  MOV R19, UR6 ;  /* 0x0000000600137c02 */ /* 0x000fe20008000f00 */
[----:B---3--:R-:W-:Y:S01]  /*0ea0*/  FMUL R64, R64, UR7 ;  /* 0x0000000740407c20 */ /* 0x008fe20008400000 */
[----:B-1----:R-:W-:-:S05]  /*0eb0*/  I2FP.F32.U32 R0, R16 ;  /* 0x0000001000007245 */ /* 0x002fca0000201000 */
[----:B------:R-:W1:Y:S01]  /*0ec0*/  S2UR UR57, SR_CTAID.Z ;  /* 0x00000000003979c3 */ /* 0x000e620000002700 */
[----:B----4-:R-:W-:Y:S01]  /*0ed0*/  ISETP.GE.AND P0, PT, R11, 0x1, PT ;  /* 0x000000010b00780c */ /* 0x010fe20003f06270 */
[----:B------:R-:W3:Y:S01]  /*0ee0*/  F2I.U32.TRUNC.NTZ R64, R64 ;  /* 0x0000004000407305 */ /* 0x000ee2000020f000 */
[----:B------:R-:W-:Y:S01]  /*0ef0*/  FMUL R0, R0, UR5 ;  /* 0x0000000500007c20 */ /* 0x000fe20008400000 */
[----:B------:R-:W4:Y:S04]  /*0f00*/  LDCU UR5, c[0x0][0xb30] ;  /* 0x00016600ff0577ac */ /* 0x000f280008000800 */
[----:B------:R-:W1:Y:S02]  /*0f10*/  LDC R26, c[0x0][0xb24] ;  /* 0x0002c900ff1a7b82 */ /* 0x000e640000000800 */
[----:B------:R-:W4:Y:S01]  /*0f20*/  F2I.U32.TRUNC.NTZ R3, R0 ;  /* 0x0000000000037305 */ /* 0x000f22000020f000 */
[----:B---3--:R-:W-:-:S05]  /*0f30*/  IADD3 R64, PT, PT, -R64, RZ, RZ ;  /* 0x000000ff40407210 */ /* 0x008fca0007ffe1ff */
[----:B------:R-:W-:Y:S01]  /*0f40*/  IMAD R64, R5, R64, UR6 ;  /* 0x0000000605407e24 */ /* 0x000fe2000f8e0240 */
[----:B----4-:R-:W-:Y:S02]  /*0f50*/  IADD3 R3, PT, PT, -R3, RZ, RZ ;  /* 0x000000ff03037210 */ /* 0x010fe40007ffe1ff */
[----:B------:R-:W-:-:S03]  /*0f60*/  PRMT R0, RZ, 0x7610, R0 ;  /* 0x00007610ff007816 */ /* 0x000fc60000000000 */
[----:B--2---:R-:W-:Y:S01]  /*0f70*/  IMAD R62, R62, R3, R16 ;  /* 0x000000033e3e7224 */ /* 0x004fe200078e0210 */
[----:B------:R-:W-:Y:S06]  /*0f80*/  BRA.U UP4, `(.L_x_17) ;  /* 0x0000000104207547 */ /* 0x000fec000b800000 */
[C---:B------:R-:W-:Y:S02]  /*0f90*/  ISETP.NE.AND P3, PT, R62.reuse, RZ, PT ;  /* 0x000000ff3e00720c */ /* 0x040fe40003f65270 */
[----:B------:R-:W-:Y:S02]  /*0fa0*/  ISETP.NE.AND P1, PT, R62, RZ, PT ;  /* 0x000000ff3e00720c */ /* 0x000fe40003f25270 */
[C---:B------:R-:W-:Y:S02]  /*0fb0*/  ISETP.NE.AND P2, PT, R64.reuse, 0x1, PT ;  /* 0x000000014000780c */ /* 0x040fe40003f45270 */
[----:B------:R-:W-:Y:S02]  /*0fc0*/  SEL R0, RZ, 0x2, P3 ;  /* 0x00000002ff007807 */ /* 0x000fe40001800000 */
[----:B------:R-:W-:Y:S02]  /*0fd0*/  ISETP.EQ.OR P1, PT, R64, RZ, !P1 ;  /* 0x000000ff4000720c */ /* 0x000fe40004f22670 */
[----:B------:R-:W-:-:S02]  /*0fe0*/  SEL R0, R0, 0x2, P2 ;  /* 0x0000000200007807 */ /* 0x000fc40001000000 */
[----:B------:R-:W-:-:S05]  /*0ff0*/  SEL R3, RZ, 0x1, !P1 ;  /* 0x00000001ff037807 */ /* 0x000fca0004800000 */
[----:B------:R-:W-:Y:S02]  /*1000*/  IMAD.IADD R0, R3, 0x1, R0 ;  /* 0x0000000103007824 */ /* 0x000fe400078e0200 */
.L_x_17:
[----:B------:R-:W-:Y:S05]  /*1010*/  @!P0 BRA `(.L_x_18) ;  /* 0x0000000000b88947 */ /* 0x000fea0003800000 */
[----:B------:R-:W2:Y:S01]  /*1020*/  LDC.64 R4, c[0x0][0xb18] ;  /* 0x0002c600ff047b82 */ /* 0x000ea20000000a00 */
[----:B------:R-:W-:-:S07]  /*1030*/  ISETP.NE.AND P0, PT, R11, 0x1, PT ;  /* 0x000000010b00780c */ /* 0x000fce0003f05270 */
[----:B------:R-:W3:Y:S08]  /*1040*/  LDC R10, c[0x0][0xb0c] ;  /* 0x0002c300ff0a7b82 */ /* 0x000ef00000000800 */
[----:B------:R-:W4:Y:S08]  /*1050*/  LDC R13, c[0x0][0x370] ;  /* 0x0000dc00ff0d7b82 */ /* 0x000f300000000800 */
[----:B------:R-:W1:Y:S01]  /*1060*/  LDC R12, c[0x0][0x374] ;  /* 0x0000dd00ff0c7b82 */ /* 0x000e620000000800 */
[----:B--2---:R-:W-:-:S07]  /*1070*/  ISETP.NE.AND P1, PT, R4, 0x1, PT ;  /* 0x000000010400780c */ /* 0x004fce0003f25270 */
[----:B------:R-:W4:Y:S01]  /*1080*/  LDC.64 R6, c[0x0][0xb10] ;  /* 0x0002c400ff067b82 */ /* 0x000f220000000a00 */
[----:B---3--:R-:W-:-:S07]  /*1090*/  ISETP.NE.AND P2, PT, R10, 0x1, PT ;  /* 0x000000010a00780c */ /* 0x008fce0003f45270 */
[----:B------:R-:W2:Y:S08]  /*10a0*/  LDC R9, c[0x0][0xb20] ;  /* 0x0002c800ff097b82 */ /* 0x000eb00000000800 */
[----:B------:R-:W3:Y:S01]  /*10b0*/  LDC.64 R2, c[0x0][0xb28] ;  /* 0x0002ca00ff027b82 */ /* 0x000ee20000000a00 */
[----:B-1----:R-:W-:-:S04]  /*10c0*/  IMAD.HI.U32 R14, R12, R5, RZ ;  /* 0x000000050c0e7227 */ /* 0x002fc800078e00ff */
[----:B----4-:R-:W-:-:S04]  /*10d0*/  IMAD.HI.U32 R18, R13, R6, RZ ;  /* 0x000000060d127227 */ /* 0x010fc800078e00ff */
[----:B------:R-:W-:Y:S01]  /*10e0*/  IMAD.HI.U32 R20, R19, R6, RZ ;  /* 0x0000000613147227 */ /* 0x000fe200078e00ff */
[----:B------:R-:W-:Y:S02]  /*10f0*/  @P2 SHF.R.U32.HI R13, RZ, R7, R18 ;  /* 0x00000007ff0d2219 */ /* 0x000fe40000011612 */
[----:B--2---:R-:W-:Y:S01]  /*1100*/  @P1 SHF.R.U32.HI R12, RZ, R9, R14 ;  /* 0x00000009ff0c1219 */ /* 0x004fe2000001160e */
[----:B------:R-:W-:Y:S01]  /*1110*/  IMAD.HI.U32 R18, R16, R5, RZ ;  /* 0x0000000510127227 */ /* 0x000fe200078e00ff */
[----:B------:R-:W-:-:S04]  /*1120*/  SHF.R.U32.HI R20, RZ, R7, R20 ;  /* 0x00000007ff147219 */ /* 0x000fc80000011614 */
[----:B------:R-:W-:Y:S01]  /*1130*/  SHF.R.U32.HI R9, RZ, R9, R18 ;  /* 0x00000009ff097219 */ /* 0x000fe20000011612 */
[----:B---3--:R-:W-:Y:S01]  /*1140*/  IMAD.HI.U32 R14, R12, R2, RZ ;  /* 0x000000020c0e7227 */ /* 0x008fe200078e00ff */
[----:B------:R-:W-:Y:S02]  /*1150*/  SEL R5, R19, R20, !P2 ;  /* 0x0000001413057207 */ /* 0x000fe40005000000 */
[----:B------:R-:W-:Y:S01]  /*1160*/  SEL R9, R16, R9, !P1 ;  /* 0x0000000910097207 */ /* 0x000fe20004800000 */
[----:B------:R-:W-:Y:S01]  /*1170*/  IMAD.HI.U32 R6, R13, R2, RZ ;  /* 0x000000020d067227 */ /* 0x000fe200078e00ff */
[-C--:B------:R-:W-:Y:S02]  /*1180*/  @P0 SHF.R.U32.HI R12, RZ, R3.reuse, R14 ;  /* 0x00000003ff0c0219 */ /* 0x080fe4000001160e */
[----:B------:R-:W-:Y:S02]  /*1190*/  IADD3 R7, PT, PT, -R9, RZ, RZ ;  /* 0x000000ff09077210 */ /* 0x000fe40007ffe1ff */
[----:B------:R-:W-:Y:S01]  /*11a0*/  @P0 SHF.R.U32.HI R13, RZ, R3, R6 ;  /* 0x00000003ff0d0219 */ /* 0x000fe20000011606 */
[----:B------:R-:W-:-:S02]  /*11b0*/  IMAD R12, R12, R11, RZ ;  /* 0x0000000b0c0c7224 */ /* 0x000fc400078e02ff */
[----:B------:R-:W-:Y:S02]  /*11c0*/  IMAD R7, R4, R7, R16 ;  /* 0x0000000704077224 */ /* 0x000fe400078e0210 */
[----:B------:R-:W-:Y:S01]  /*11d0*/  IMAD R6, R13, R11, RZ ;  /* 0x0000000b0d067224 */ /* 0x000fe200078e02ff */
[----:B------:R-:W-:-:S04]  /*11e0*/  ISETP.GE.AND P1, PT, R9, R12, PT ;  /* 0x0000000c0900720c */ /* 0x000fc80003f26270 */
[----:B------:R-:W-:Y:S01]  /*11f0*/  ISETP.GE.OR P1, PT, R5, R6, P1 ;  /* 0x000000060500720c */ /* 0x000fe20000f26670 */
[----:B------:R-:W-:-:S05]  /*1200*/  IMAD.HI.U32 R6, R9, R2, RZ ;  /* 0x0000000209067227 */ /* 0x000fca00078e00ff */
[----:B------:R-:W-:-:S04]  /*1210*/  SHF.R.U32.HI R6, RZ, R3, R6 ;  /* 0x00000003ff067219 */ /* 0x000fc80000011606 */
[----:B------:R-:W-:-:S03]  /*1220*/  SEL R6, R9, R6, !P0 ;  /* 0x0000000609067207 */ /* 0x000fc60004000000 */
[----:B------:R-:W-:Y:S01]  /*1230*/  @!P1 IMAD.HI.U32 R12, R5, R2, RZ ;  /* 0x00000002050c9227 */ /* 0x000fe200078e00ff */
[----:B------:R-:W-:-:S04]  /*1240*/  IADD3 R2, PT, PT, -R6, RZ, RZ ;  /* 0x000000ff06027210 */ /* 0x000fc80007ffe1ff */
[----:B------:R-:W-:Y:S01]  /*1250*/  @!P1 SHF.R.U32.HI R12, RZ, R3, R12 ;  /* 0x00000003ff0c9219 */ /* 0x000fe2000001160c */
[----:B------:R-:W-:-:S03]  /*1260*/  IMAD R2, R11, R2, R9 ;  /* 0x000000020b027224 */ /* 0x000fc600078e0209 */
[----:B------:R-:W-:-:S05]  /*1270*/  @!P1 SEL R3, R5, R12, !P0 ;  /* 0x0000000c05039207 */ /* 0x000fca0004000000 */
[--C-:B------:R-:W-:Y:S02]  /*1280*/  @!P1 IMAD.IADD R6, R6, 0x1, -R3.reuse ;  /* 0x0000000106069824 */ /* 0x100fe400078e0a03 */
[----:B------:R-:W-:Y:S01]  /*1290*/  @!P1 IMAD R3, R2, R13, R3 ;  /* 0x0000000d02039224 */ /* 0x000fe200078e0203 */
[----:B------:R-:W-:Y:S01]  /*12a0*/  IADD3 R2, PT, PT, -R5, RZ, RZ ;  /* 0x000000ff05027210 */ /* 0x000fe20007ffe1ff */
[----:B------:R-:W-:Y:S02]  /*12b0*/  @!P1 IMAD R9, R6, R11, R5 ;  /* 0x0000000b06099224 */ /* 0x000fe400078e0205 */
[----:B------:R-:W-:Y:S02]  /*12c0*/  @!P1 IMAD.MOV.U32 R5, RZ, RZ, R3 ;  /* 0x000000ffff059224 */ /* 0x000fe400078e0003 */
[----:B------:R-:W-:Y:S02]  /*12d0*/  IMAD R2, R10, R2, R19 ;  /* 0x000000020a027224 */ /* 0x000fe400078e0213 */
[----:B------:R-:W-:-:S02]  /*12e0*/  IMAD R16, R9, R4, R7 ;  /* 0x0000000409107224 */ /* 0x000fc400078e0207 */
[----:B------:R-:W-:Y:S02]  /*12f0*/  IMAD R19, R5, R10, R2 ;  /* 0x0000000a05137224 */ /* 0x000fe400078e0202 */
.L_x_18:
[----:B------:R-:W-:-:S09]  /*1300*/  UISETP.NE.AND UP3, UPT, UR5, 0x1, UPT ;  /* 0x000000010500788c */ /* 0x000fd2000bf65270 */
[----:B------:R-:W-:Y:S05]  /*1310*/  BRA.U UP3, `(.L_x_19) ;  /* 0x0000000103407547 */ /* 0x000fea000b800000 */
[----:B------:R-:W2:Y:S08]  /*1320*/  LDC.64 R4, c[0x0][0xb10] ;  /* 0x0002c400ff047b82 */ /* 0x000eb00000000a00 */
[----:B------:R-:W3:Y:S08]  /*1330*/  LDC.64 R2, c[0x0][0xb18] ;  /* 0x0002c600ff027b82 */ /* 0x000ef00000000a00 */
[----:B------:R-:W4:Y:S08]  /*1340*/  LDC R6, c[0x0][0xb20] ;  /* 0x0002c800ff067b82 */ /* 0x000f300000000800 */
[----:B------:R-:W1:Y:S01]  /*1350*/  LDC R10, c[0x0][0xb0c] ;  /* 0x0002c300ff0a7b82 */ /* 0x000e620000000800 */
[----:B--2---:R-:W-:-:S05]  /*1360*/  IMAD.HI.U32 R4, R19, R4, RZ ;  /* 0x0000000413047227 */ /* 0x004fca00078e00ff */
[----:B------:R-:W-:Y:S01]  /*1370*/  SHF.R.U32.HI R4, RZ, R5, R4 ;  /* 0x00000005ff047219 */ /* 0x000fe20000011604 */
[----:B---3--:R-:W-:Y:S01]  /*1380*/  IMAD.HI.U32 R3, R16, R3, RZ ;  /* 0x0000000310037227 */ /* 0x008fe200078e00ff */
[----:B------:R-:W-:-:S04]  /*1390*/  ISETP.NE.AND P0, PT, R2, 0x1, PT ;  /* 0x000000010200780c */ /* 0x000fc80003f05270 */
[----:B----4-:R-:W-:-:S04]  /*13a0*/  SHF.R.U32.HI R3, RZ, R6, R3 ;  /* 0x00000006ff037219 */ /* 0x010fc80000011603 */
[----:B------:R-:W-:Y:S02]  /*13b0*/  SEL R3, R16, R3, !P0 ;  /* 0x0000000310037207 */ /* 0x000fe40004000000 */
[----:B-1----:R-:W-:-:S04]  /*13c0*/  ISETP.NE.AND P1, PT, R10, 0x1, PT ;  /* 0x000000010a00780c */ /* 0x002fc80003f25270 */
[----:B------:R-:W-:-:S05]  /*13d0*/  SEL R4, R19, R4, !P1 ;  /* 0x0000000413047207 */ /* 0x000fca0004800000 */
[----:B------:R-:W-:Y:S02]  /*13e0*/  IMAD.IADD R5, R3, 0x1, -R4 ;  /* 0x0000000103057824 */ /* 0x000fe400078e0a04 */
[----:B------:R-:W-:Y:S02]  /*13f0*/  IMAD.IADD R3, R4, 0x1, -R3 ;  /* 0x0000000104037824 */ /* 0x000fe400078e0a03 */
[----:B------:R-:W-:Y:S02]  /*1400*/  IMAD R19, R5, R10, R19 ;  /* 0x0000000a05137224 */ /* 0x000fe400078e0213 */
[----:B------:R-:W-:Y:S02]  /*1410*/  IMAD R16, R3, R2, R16 ;  /* 0x0000000203107224 */ /* 0x000fe400078e0210 */
.L_x_19:
[----:B------:R-:W-:Y:S05]  /*1420*/  BRA.U !UP1, `(.L_x_20) ;  /* 0x00000001090c7547 */ /* 0x000fea000b800000 */
[----:B------:R-:W-:Y:S01]  /*1430*/  UCGABAR_WAIT ;  /* 0x0000000000007dc7 */ /* 0x000fe20008000000 */
[----:B------:R-:W-:Y:S01]  /*1440*/  CCTL.IVALL ;  /* 0x00000000ff00798f */ /* 0x000fe20002000000 */
[----:B------:R-:W-:Y:S05]  /*1450*/  BRA `(.L_x_21) ;  /* 0x0000000000047947 */ /* 0x000fea0003800000 */
.L_x_20:
[----:B------:R-:W-:Y:S06]  /*1460*/  BAR.SYNC.DEFER_BLOCKING 0x0 ;  /* 0x0000000000007b1d */ /* 0x000fec0000010000 */
.L_x_21:
[----:B------:R-:W-:Y:S05]  /*1470*/  BRA.U UP2, `(.L_x_22) ;  /* 0x0000001902887547 */ /* 0x000fea000b800000 */
[----:B------:R-:W2:Y:S01]  /*1480*/  LDCU UR7, c[0x0][0x388] ;  /* 0x00007100ff0777ac */ /* 0x000ea20008000800 */
[----:B------:R-:W3:Y:S01]  /*1490*/  LDC R11, c[0x0][0x370] ;  /* 0x0000dc00ff0b7b82 */ /* 0x000ee20000000800 */
[----:B------:R-:W-:Y:S01]  /*14a0*/  PLOP3.LUT P0, PT, PT, PT, UP6, 0x80, 0x8 ;  /* 0x000000000008781c */ /* 0x000fe20003f0f068 */
[----:B------:R-:W-:Y:S01]  /*14b0*/  IMAD.MOV.U32 R12, RZ, RZ, 0x1 ;  /* 0x00000001ff0c7424 */ /* 0x000fe200078e00ff */
[----:B------:R-:W4:Y:S01]  /*14c0*/  LDCU UR5, c[0x0][0x38c] ;  /* 0x00007180ff0577ac */ /* 0x000f220008000800 */
[----:B------:R-:W-:Y:S01]  /*14d0*/  ISETP.EQ.OR P4, PT, R8, RZ, P5 ;  /* 0x000000ff0800720c */ /* 0x000fe20002f82670 */
[----:B------:R-:W-:Y:S01]  /*14e0*/  IMAD.MOV.U32 R10, RZ, RZ, RZ ;  /* 0x000000ffff0a7224 */ /* 0x000fe200078e00ff */
[----:B------:R-:W-:Y:S01]  /*14f0*/  PLOP3.LUT P0, PT, P0, PT, PT, 0x8, 0x80 ;  /* 0x000000000080781c */ /* 0x000fe2000070e170 */
[----:B------:R-:W1:Y:S01]  /*1500*/  LDCU UR43, c[0x0][0x390] ;  /* 0x00007200ff2b77ac */ /* 0x000e620008000800 */
[----:B------:R-:W3:Y:S01]  /*1510*/  LDC R0, c[0x0][0x374] ;  /* 0x0000dd00ff007b82 */ /* 0x000ee20000000800 */
[----:B------:R-:W-:-:S02]  /*1520*/  UISETP.NE.AND UP1, UPT, UR4, URZ, UPT ;  /* 0x000000ff0400728c */ /* 0x000fc4000bf25270 */
[----:B------:R-:W-:Y:S01]  /*1530*/  USEL UR38, URZ, 0x1, UP5 ;  /* 0x00000001ff267887 */ /* 0x000fe2000a800000 */
[----:B------:R-:W1:Y:S01]  /*1540*/  LDCU.64 UR44, c[0x0][0x348] ;  /* 0x00006900ff2c77ac */ /* 0x000e620008000a00 */
[----:B--2---:R-:W-:Y:S02]  /*1550*/  UIADD3 UR7, UPT, UPT, UR7, 0x3f, URZ ;  /* 0x0000003f07077890 */ /* 0x004fe4000fffe0ff */
[----:B------:R-:W-:Y:S02]  /*1560*/  USEL UR38, UR38, 0x2, UP1 ;  /* 0x0000000226267887 */ /* 0x000fe40008800000 */
[----:B------:R-:W-:Y:S01]  /*1570*/  USHF.R.S32.HI UR6, URZ, 0x1f, UR7 ;  /* 0x0000001fff067899 */ /* 0x000fe20008011407 */
[----:B------:R-:W-:Y:S01]  /*1580*/  UMOV UR41, URZ ;  /* 0x000000ff00297c82 */ /* 0x000fe20008000000 */
[----:B------:R-:W-:Y:S02]  /*1590*/  UMOV UR29, URZ ;  /* 0x000000ff001d7c82 */ /* 0x000fe40008000000 */
[----:B------:R-:W-:Y:S01]  /*15a0*/  ULEA.HI UR6, UR6, UR7, URZ, 0x6 ;  /* 0x0000000706067291 */ /* 0x000fe2000f8f30ff */
[----:B------:R-:W-:-:S03]  /*15b0*/  UMOV UR40, URZ ;  /* 0x000000ff00287c82 */ /* 0x000fc60008000000 */
[----:B------:R-:W-:-:S04]  /*15c0*/  USHF.R.S32.HI UR6, URZ, 0x6, UR6 ;  /* 0x00000006ff067899 */ /* 0x000fc80008011406 */
[----:B----4-:R-:W-:-:S04]  /*15d0*/  UIMAD UR5, UR6, UR5, URZ ;  /* 0x00000005060572a4 */ /* 0x010fc8000f8e02ff */
[----:B-1----:R-:W-:-:S04]  /*15e0*/  UIMAD UR43, UR5, UR43, URZ ;  /* 0x0000002b052b72a4 */ /* 0x002fc8000f8e02ff */
[----:B------:R-:W-:Y:S02]  /*15f0*/  UISETP.NE.AND UP2, UPT, UR43, URZ, UPT ;  /* 0x000000ff2b00728c */ /* 0x000fe4000bf45270 */
[----:B------:R-:W-:-:S04]  /*1600*/  UISETP.LT.U32.AND UP0, UPT, UR43, 0x8, UPT ;  /* 0x000000082b00788c */ /* 0x000fc8000bf01070 */
[----:B------:R-:W-:-:S04]  /*1610*/  USEL UR42, UR43, 0x8, UP0 ;  /* 0x000000082b2a7887 */ /* 0x000fc80008000000 */
[----:B------:R-:W-:Y:S02]  /*1620*/  UIADD3 UR31, UPT, UPT, UR42, -0x1, URZ ;  /* 0xffffffff2a1f7890 */ /* 0x000fe4000fffe0ff */
[----:B------:R-:W-:Y:S02]  /*1630*/  @!UP2 UIADD3 UR31, UPT, UPT, UR42, URZ, URZ ;  /* 0x000000ff2a1fa290 */ /* 0x000fe4000fffe0ff */
[----:B------:R-:W-:Y:S02]  /*1640*/  UIADD3 UR42, UPT, UPT, UR43, -UR42, URZ ;  /* 0x8000002a2b2a7290 */ /* 0x000fe4000fffe0ff */
[----:B---3--:R-:W-:-:S12]  /*1650*/  UIADD3 UR31, UPT, UPT, UR31, 0x1, URZ ;  /* 0x000000011f1f7890 */ /* 0x008fd8000fffe0ff */
.L_x_40:
[----:B------:R-:W1:Y:S01]  /*1660*/  S2UR UR30, SR_CgaCtaId ;  /* 0x00000000001e79c3 */ /* 0x000e620000008800 */
[----:B------:R-:W-:Y:S01]  /*1670*/  UMOV UR4, 0x400 ;  /* 0x0000040000047882 */ /* 0x000fe20000000000 */
[----:B------:R-:W-:Y:S01]  /*1680*/  SHF.L.U32 R2, R12, 0x1f, RZ ;  /* 0x0000001f0c027819 */ /* 0x000fe200000006ff */
[----:B------:R-:W-:Y:S01]  /*1690*/  UISETP.NE.AND UP0, UPT, UR43, URZ, UPT ;  /* 0x000000ff2b00728c */ /* 0x000fe2000bf05270 */
[----:B------:R-:W-:Y:S01]  /*16a0*/  R2UR UR34, R16 ;  /* 0x00000000102272ca */ /* 0x000fe200000e0000 */
[----:B------:R-:W-:Y:S01]  /*16b0*/  IMAD.SHL.U32 R19, R19, 0x40, RZ ;  /* 0x0000004013137824 */ /* 0x000fe200078e00ff */
[----:B------:R-:W-:Y:S01]  /*16c0*/  UMOV UR39, URZ ;  /* 0x000000ff00277c82 */ /* 0x000fe20008000000 */
[----:B------:R-:W-:Y:S01]  /*16d0*/  UMOV UR37, URZ ;  /* 0x000000ff00257c82 */ /* 0x000fe20008000000 */
[----:B------:R-:W-:-:S09]  /*16e0*/  UMOV UR36, URZ ;  /* 0x000000ff00247c82 */ /* 0x000fd20008000000 */
[----:B------:R-:W-:Y:S02]  /*16f0*/  USHF.L.U32 UR34, UR34, 0x7, URZ ;  /* 0x0000000722227899 */ /* 0x000fe400080006ff */
[----:B-1----:R-:W-:-:S04]  /*1700*/  ULEA UR30, UR30, UR4, 0x18 ;  /* 0x000000041e1e7291 */ /* 0x002fc8000f8ec0ff */
[----:B------:R-:W-:-:S09]  /*1710*/  ULEA UR4, UR41, UR30, 0x3 ;  /* 0x0000001e29047291 */ /* 0x000fd2000f8e18ff */
[----:B----4-:R1:W2:Y:S01]  /*1720*/  SYNCS.PHASECHK.TRANS64.TRYWAIT P2, [UR4+0x40], R2 ;  /* 0x00004002ff0075a7 */ /* 0x0102a20008041104 */
[----:B---3--:R-:W-:Y:S05]  /*1730*/  BRA.U !UP0, `(.L_x_23) ;  /* 0x0000000508987547 */ /* 0x008fea000b800000 */
[----:B------:R-:W3:Y:S01]  /*1740*/  LDC.64 R8, c[0x0][0x480] ;  /* 0x00012000ff087b82 */ /* 0x000ee20000000a00 */
[----:B------:R-:W4:Y:S01]  /*1750*/  LDCU UR25, c[0x0][0x390] ;  /* 0x00007200ff1977ac */ /* 0x000f220008000800 */
[----:B------:R-:W2:Y:S06]  /*1760*/  LDCU UR26, c[0x0][0x38c] ;  /* 0x00007180ff1a77ac */ /* 0x000eac0008000800 */
[----:B------:R-:W4:Y:S01]  /*1770*/  LDC.64 R6, c[0x0][0x488] ;  /* 0x00012200ff067b82 */ /* 0x000f220000000a00 */
[----:B------:R-:W2:Y:S01]  /*1780*/  LDCU.64 UR14, c[0x0][0x4b8] ;  /* 0x00009700ff0e77ac */ /* 0x000ea20008000a00 */
[----:B------:R-:W-:-:S02]  /*1790*/  UIADD3 UR40, UPT, UPT, UR31, UR29, URZ ;  /* 0x0000001d1f287290 */ /* 0x000fc4000fffe0ff */
[----:B------:R-:W-:-:S04]  /*17a0*/  UIADD3 UR10, UPT, UPT, UR34, 0x40, URZ ;  /* 0x00000040220a7890 */ /* 0x000fc8000fffe0ff */
[----:B-1----:R-:W1:Y:S01]  /*17b0*/  LDC.64 R2, c[0x0][0x490] ;  /* 0x00012400ff027b82 */ /* 0x002e620000000a00 */
[----:B------:R-:W-:Y:S01]  /*17c0*/  UMOV UR39, URZ ;  /* 0x000000ff00277c82 */ /* 0x000fe20008000000 */
[----:B------:R-:W-:Y:S01]  /*17d0*/  UMOV UR27, UR41 ;  /* 0x00000029001b7c82 */ /* 0x000fe20008000000 */
[----:B------:R-:W-:Y:S01]  /*17e0*/  UMOV UR36, URZ ;  /* 0x000000ff00247c82 */ /* 0x000fe20008000000 */
[----:B------:R-:W-:Y:S01]  /*17f0*/  UMOV UR37, URZ ;  /* 0x000000ff00257c82 */ /* 0x000fe20008000000 */
[----:B---3--:R-:W-:Y:S01]  /*1800*/  IMAD.HI.U32 R9, R19, R9, RZ ;  /* 0x0000000913097227 */ /* 0x008fe200078e00ff */
[----:B------:R-:W-:Y:S02]  /*1810*/  ISETP.NE.AND P1, PT, R8, 0x1, PT ;  /* 0x000000010800780c */ /* 0x000fe40003f25270 */
[----:B------:R-:W3:Y:S02]  /*1820*/  LDC.64 R4, c[0x0][0x4b0] ;  /* 0x00012c00ff047b82 */ /* 0x000ee40000000a00 */
[----:B----4-:R-:W-:-:S04]  /*1830*/  SHF.R.U32.HI R6, RZ, R6, R9 ;  /* 0x00000006ff067219 */ /* 0x010fc80000011609 */
[----:B------:R-:W-:Y:S02]  /*1840*/  SEL R6, R19, R6, !P1 ;  /* 0x0000000613067207 */ /* 0x000fe40004800000 */
[----:B------:R-:W-:Y:S02]  /*1850*/  ISETP.NE.AND P1, PT, R7, 0x1, PT ;  /* 0x000000010700780c */ /* 0x000fe40003f25270 */
[C---:B------:R-:W-:Y:S01]  /*1860*/  R2UR UR4, R6.reuse ;  /* 0x00000000060472ca */ /* 0x040fe200000e0000 */
[----:B-1----:R-:W-:-:S04]  /*1870*/  IMAD.HI.U32 R2, R6, R2, RZ ;  /* 0x0000000206027227 */ /* 0x002fc800078e00ff */
[----:B------:R-:W-:Y:S01]  /*1880*/  IMAD.MOV R14, RZ, RZ, -R6 ;  /* 0x000000ffff0e7224 */ /* 0x000fe200078e0a06 */
[----:B------:R-:W-:-:S03]  /*1890*/  SHF.R.U32.HI R2, RZ, R3, R2 ;  /* 0x00000003ff027219 */ /* 0x000fc60000011602 */
[----:B------:R-:W-:Y:S01]  /*18a0*/  IMAD R14, R8, R14, R19 ;  /* 0x0000000e080e7224 */ /* 0x000fe200078e0213 */
[----:B------:R-:W-:Y:S01]  /*18b0*/  R2UR UR21, R2 ;  /* 0x00000000021572ca */ /* 0x000fe200000e0000 */
[----:B------:R-:W-:Y:S01]  /*18c0*/  VOTEU.ANY UP0, P1 ;  /* 0x0000000000ff7886 */ /* 0x000fe20000800100 */
[----:B------:R-:W1:Y:S01]  /*18d0*/  LDC.64 R2, c[0x0][0x4d0] ;  /* 0x00013400ff027b82 */ /* 0x000e620000000a00 */
[----:B---3--:R-:W-:Y:S02]  /*18e0*/  R2UR UR8, R4 ;  /* 0x00000000040872ca */ /* 0x008fe400000e0000 */
[----:B------:R-:W-:Y:S02]  /*18f0*/  R2UR UR9, R14 ;  /* 0x000000000e0972ca */ /* 0x000fe400000e0000 */
[----:B------:R-:W-:-:S06]  /*1900*/  R2UR UR6, R5 ;  /* 0x00000000050672ca */ /* 0x000fcc00000e0000 */
[----:B------:R-:W-:Y:S01]  /*1910*/  USEL UR21, UR4, UR21, !UP0 ;  /* 0x0000001504157287 */ /* 0x000fe2000c000000 */
[----:B------:R-:W3:Y:S05]  /*1920*/  LDCU.64 UR4, c[0x0][0x4d8] ;  /* 0x00009b00ff0477ac */ /* 0x000eea0008000a00 */
[----:B------:R-:W-:-:S04]  /*1930*/  IMAD R9, RZ, RZ, -UR21 ;  /* 0x80000015ff097e24 */ /* 0x000fc8000f8e02ff */
[----:B------:R-:W-:Y:S01]  /*1940*/  IMAD R9, R7, R9, R6 ;  /* 0x0000000907097224 */ /* 0x000fe200078e0206 */
[----:B-1----:R-:W-:-:S04]  /*1950*/  R2UR UR19, R2 ;  /* 0x00000000021372ca */ /* 0x002fc800000e0000 */
[----:B------:R-:W-:Y:S02]  /*1960*/  R2UR UR7, R9 ;  /* 0x00000000090772ca */ /* 0x000fe400000e0000 */
[----:B------:R-:W-:-:S07]  /*1970*/  R2UR UR20, R3 ;  /* 0x00000000031472ca */ /* 0x000fce00000e0000 */
[----:B------:R-:W-:-:S06]  /*1980*/  UIMAD UR19, UR9, UR8, UR19 ;  /* 0x00000008091372a4 */ /* 0x000fcc000f8e0213 */
[----:B--23--:R-:W-:-:S12]  /*1990*/  UIMAD UR20, UR7, UR6, UR20 ;  /* 0x00000006071472a4 */ /* 0x00cfd8000f8e0214 */
.L_x_29:
[----:B--2---:R-:W-:Y:S01]  /*19a0*/  @!P5 MOV R3, 0x6000 ;  /* 0x000060000003d802 */ /* 0x004fe20000000f00 */
[----:B------:R-:W-:Y:S01]  /*19b0*/  ULEA UR17, UR27, UR30, 0x3 ;  /* 0x0000001e1b117291 */ /* 0x000fe2000f8e18ff */
[----:B----4-:R-:W-:Y:S11]  /*19c0*/  @P2 BRA `(.L_x_24) ;  /* 0x00000000000c2947 */ /* 0x010ff60003800000 */
[----:B------:R-:W-:Y:S04]  /*19d0*/  SHF.L.U32 R5, R12, 0x1f, RZ ;  /* 0x0000001f0c057819 */ /* 0x000fe800000006ff */
[----:B------:R-:W1:Y:S02]  /*19e0*/  SYNCS.PHASECHK.TRANS64.TRYWAIT P1, [UR17+0x40], R5 ;  /* 0x00004005ff0075a7 */ /* 0x000e640008021111 */
[----:B-1----:R-:W-:Y:S05]  /*19f0*/  @!P1 BRA `(.L_x_25) ;  /* 0x0000006c00089947 */ /* 0x002fea0003800000 */
.L_x_24:
[----:B------:R2:W-:Y:S01]  /*1a00*/  @!P5 SYNCS.ARRIVE.TRANS64 RZ, [UR17], R3 ;  /* 0x00000003ffffd9a7 */ /* 0x0005e20008000011 */
[----:B------:R-:W-:Y:S04]  /*1a10*/  ULOP3.LUT UR6, UR38, 0x2, URZ, 0xfc, !UPT ;  /* 0x0000000226067892 */ /* 0x000fe8000f8efcff */
[----:B------:R-:W-:Y:S09]  /*1a20*/  UISETP.NE.AND UP0, UPT, UR6, 0x2, UPT ;  /* 0x000000020600788c */ /* 0x000ff2000bf05270 */
[----:B------:R-:W-:Y:S05]  /*1a30*/  BRA.U UP0, `(.L_x_26) ;  /* 0x0000000100047547 */ /* 0x000fea000b800000 */
[----:B------:R-:W-:Y:S05]  /*1a40*/  BPT.TRAP 0x1 ;  /* 0x000000040000795c */ /* 0x000fea0000300000 */
.L_x_26:
[----:B------:R-:W-:Y:S04]  /*1a50*/  BSSY.RECONVERGENT B0, `(.L_x_27) ;  /* 0x0000003000007945 */ /* 0x000fe80003800200 */
[----:B------:R-:W-:Y:S05]  /*1a60*/  @P4 BRA `(.L_x_28) ;  /* 0x0000000000044947 */ /* 0x000fea0003800000 */
[----:B------:R-:W-:Y:S05]  /*1a70*/  BPT.TRAP 0x1 ;  /* 0x000000040000795c */ /* 0x000fea0000300000 */
.L_x_28:
[----:B------:R-:W-:Y:S05]  /*1a80*/  BSYNC.RECONVERGENT B0 ;  /* 0x0000000000007941 */ /* 0x000fea0003800200 */
.L_x_27:
[----:B------:R-:W-:Y:S02]  /*1a90*/  UIADD3 UR41, UPT, UPT, UR27, 0x1, URZ ;  /* 0x000000011b297890 */ /* 0x000fe4000fffe0ff */
[----:B------:R-:W-:Y:S02]  /*1aa0*/  UIMAD UR7, UR36, UR14, UR4 ;  /* 0x0000000e240772a4 */ /* 0x000fe4000f8e0204 */
[----:B------:R-:W-:Y:S02]  /*1ab0*/  UISETP.NE.AND UP0, UPT, UR41, 0x8, UPT ;  /* 0x000000082900788c */ /* 0x000fe4000bf05270 */
[----:B------:R-:W-:Y:S02]  /*1ac0*/  UIMAD UR6, UR37, UR15, UR5 ;  /* 0x0000000f250672a4 */ /* 0x000fe4000f8e0205 */
[----:B------:R-:W-:Y:S02]  /*1ad0*/  USEL UR9, URZ, 0x1, UP0 ;  /* 0x00000001ff097887 */ /* 0x000fe40008000000 */
[----:B------:R-:W-:Y:S02]  /*1ae0*/  USEL UR41, UR41, URZ, UP0 ;  /* 0x000000ff29297287 */ /* 0x000fe40008000000 */
[----:B------:R-:W-:Y:S02]  /*1af0*/  USHF.L.U32 UR16, UR27, 0xd, URZ ;  /* 0x0000000d1b107899 */ /* 0x000fe400080006ff */
[----:B------:R-:W-:Y:S01]  /*1b00*/  ULEA UR8, UR41, UR30, 0x3 ;  /* 0x0000001e29087291 */ /* 0x000fe2000f8e18ff */
[----:B------:R-:W-:Y:S01]  /*1b10*/  LOP3.LUT R12, R12, UR9, RZ, 0x3c, !PT ;  /* 0x000000090c0c7c12 */ /* 0x000fe2000f8e3cff */
[----:B------:R-:W-:Y:S02]  /*1b20*/  UIADD3 UR52, UP1, UPT, UR44, 0x80, URZ ;  /* 0x000000802c347890 */ /* 0x000fe4000ff3e0ff */
[----:B------:R-:W-:Y:S01]  /*1b30*/  UPRMT UR48, UR7, 0x40, UR6 ;  /* 0x0000004007307896 */ /* 0x000fe20008000006 */
[----:B-1----:R-:W-:Y:S01]  /*1b40*/  SHF.L.U32 R2, R12, 0x1f, RZ ;  /* 0x0000001f0c027819 */ /* 0x002fe200000006ff */
[----:B------:R-:W-:Y:S02]  /*1b50*/  USHF.L.U32 UR18, UR39, 0x6, URZ ;  /* 0x0000000627127899 */ /* 0x000fe400080006ff */
[----:B------:R-:W-:Y:S01]  /*1b60*/  UIADD3.X UR53, UPT, UPT, URZ, UR45, URZ, UP1, !UPT ;  /* 0x0000002dff357290 */ /* 0x000fe20008ffe4ff */
[----:B------:R3:W4:Y:S01]  /*1b70*/  SYNCS.PHASECHK.TRANS64.TRYWAIT P2, [UR8+0x40], R2 ;  /* 0x00004002ff0075a7 */ /* 0x0007220008041108 */
[----:B------:R-:W-:Y:S02]  /*1b80*/  ULOP3.LUT UR8, UR16, UR23, URZ, 0xfc, !UPT ;  /* 0x0000001710087292 */ /* 0x000fe4000f8efcff */
[----:B------:R-:W-:Y:S02]  /*1b90*/  UIADD3 UR16, UPT, UPT, UR30, 0x4400, UR16 ;  /* 0x000044001e107890 */ /* 0x000fe4000fffe010 */
[----:B------:R-:W-:Y:S02]  /*1ba0*/  UPRMT UR49, UR48, 0x5410, URZ ;  /* 0x0000541030317896 */ /* 0x000fe400080000ff */
[----:B------:R-:W-:Y:S02]  /*1bb0*/  UIADD3 UR50, UP0, UPT, UR44, 0x180, URZ ;  /* 0x000001802c327890 */ /* 0x000fe4000ff1e0ff */
[----:B------:R-:W-:Y:S02]  /*1bc0*/  ULEA UR8, UR8, UR30, 0x1 ;  /* 0x0000001e08087291 */ /* 0x000fe4000f8e08ff */
[----:B------:R-:W-:Y:S02]  /*1bd0*/  UIADD3.X UR51, UPT, UPT, URZ, UR45, URZ, UP0, !UPT ;  /* 0x0000002dff337290 */ /* 0x000fe400087fe4ff */
[----:B------:R-:W-:Y:S01]  /*1be0*/  ULOP3.LUT UR35, UR22, UR18, URZ, 0xfc, !UPT ;  /* 0x0000001216237292 */ /* 0x000fe2000f8efcff */
[----:B------:R-:W-:Y:S01]  /*1bf0*/  UTMALDG.4D.IM2COL [UR16], [UR52], UR49 ;  /* 0x00000010340073b4 */ /* 0x000fe20008058031 */
[----:B------:R-:W-:Y:S02]  /*1c00*/  UIADD3 UR32, UPT, UPT, UR8, 0x14400, URZ ;  /* 0x0001440008207890 */ /* 0x000fe4000fffe0ff */
[----:B------:R-:W-:Y:S02]  /*1c10*/  UIADD3 UR28, UPT, UPT, UR36, 0x1, URZ ;  /* 0x00000001241c7890 */ /* 0x000fe4000fffe0ff */
[----:B------:R-:W-:Y:S02]  /*1c20*/  UIADD3 UR8, UPT, UPT, UR8, 0x16400, URZ ;  /* 0x0001640008087890 */ /* 0x000fe4000fffe0ff */
[----:B------:R-:W-:Y:S02]  /*1c30*/  UISETP.NE.AND UP2, UPT, UR28, UR26, UPT ;  /* 0x0000001a1c00728c */ /* 0x000fe4000bf45270 */
[----:B------:R-:W-:Y:S02]  /*1c40*/  UIADD3 UR27, UPT, UPT, UR37, 0x1, URZ ;  /* 0x00000001251b7890 */ /* 0x000fe4000fffe0ff */
[----:B------:R-:W-:Y:S02]  /*1c50*/  UIADD3 UR29, UPT, UPT, UR29, 0x1, URZ ;  /* 0x000000011d1d7890 */ /* 0x000fe4000fffe0ff */
[----:B------:R-:W-:Y:S01]  /*1c60*/  UIADD3 UR48, UPT, UPT, UR39, 0x1, URZ ;  /* 0x0000000127307890 */ /* 0x000fe2000fffe0ff */
[----:B------:R-:W-:Y:S01]  /*1c70*/  UMOV UR24, 0x30000 ;  /* 0x0003000000187882 */ /* 0x000fe20000000000 */
[----:B------:R-:W-:Y:S01]  /*1c80*/  UMOV UR46, 0x0 ;  /* 0x00000000002e7882 */ /* 0x000fe20000000000 */
[----:B------:R-:W-:Y:S02]  /*1c90*/  UMOV UR47, 0x10000000 ;  /* 0x10000000002f7882 */ /* 0x000fe40000000000 */
[----:B------:R-:W-:Y:S01]  /*1ca0*/  @UP2 UIADD3 UR27, UPT, UPT, UR37, URZ, URZ ;  /* 0x000000ff251b2290 */ /* 0x000fe2000fffe0ff */
[----:B------:R-:W-:Y:S01]  /*1cb0*/  UMOV UR33, UR17 ;  /* 0x0000001100217c82 */ /* 0x000fe20008000000 */
[----:B------:R-:W-:Y:S01]  /*1cc0*/  UMOV UR12, UR36 ;  /* 0x00000024000c7c82 */ /* 0x000fe20008000000 */
[----:B------:R1:W-:Y:S01]  /*1cd0*/  UTMALDG.4D.MULTICAST [UR32], [UR50], UR24, desc[UR46] ;  /* 0x00002e20320073b4 */ /* 0x0003e20008019818 */
[----:B------:R-:W-:Y:S01]  /*1ce0*/  UISETP.NE.AND UP0, UPT, UR27, UR25, UPT ;  /* 0x000000191b00728c */ /* 0x000fe2000bf05270 */
[----:B------:R-:W-:Y:S01]  /*1cf0*/  UMOV UR13, UR37 ;  /* 0x00000025000d7c82 */ /* 0x000fe20008000000 */
[----:B------:R-:W-:Y:S01]  /*1d00*/  UMOV UR9, UR17 ;  /* 0x0000001100097c82 */ /* 0x000fe20008000000 */
[----:B------:R-:W-:Y:S02]  /*1d10*/  UMOV UR11, UR35 ;  /* 0x00000023000b7c82 */ /* 0x000fe40008000000 */
[----:B------:R3:W-:Y:S06]  /*1d20*/  UTMALDG.4D.MULTICAST [UR8], [UR50], UR24, desc[UR46] ;  /* 0x00002e08320073b4 */ /* 0x0007ec0008019818 */
[----:B------:R-:W-:Y:S07]  /*1d30*/  @UP0 UIADD3 UR48, UPT, UPT, UR39, URZ, URZ ;  /* 0x000000ff27300290 */ /* 0x000fee000fffe0ff */
[----:B------:R-:W-:Y:S01]  /*1d40*/  UMOV UR39, UR48 ;  /* 0x0000003000277c82 */ /* 0x000fe20008000000 */
[----:B-1----:R-:W-:Y:S02]  /*1d50*/  USEL UR37, UR27, URZ, UP0 ;  /* 0x000000ff1b257287 */ /* 0x002fe40008000000 */
[----:B------:R-:W-:Y:S02]  /*1d60*/  UISETP.NE.AND UP0, UPT, UR29, UR40, UPT ;  /* 0x000000281d00728c */ /* 0x000fe4000bf05270 */
[----:B------:R-:W-:Y:S01]  /*1d70*/  USEL UR36, UR28, URZ, UP2 ;  /* 0x000000ff1c247287 */ /* 0x000fe20009000000 */
[----:B------:R-:W-:Y:S06]  /*1d80*/  UMOV UR27, UR41 ;  /* 0x00000029001b7c82 */ /* 0x000fec0008000000 */
[----:B---3--:R-:W-:Y:S05]  /*1d90*/  BRA.U UP0, `(.L_x_29) ;  /* 0xfffffffd00007547 */ /* 0x008fea000b83ffff */
.L_x_23:
[----:B------:R-:W-:Y:S01]  /*1da0*/  ULEA UR4, UR41, UR30, 0x3 ;  /* 0x0000001e29047291 */ /* 0x000fe2000f8e18ff */
[----:B-1----:R-:W-:Y:S01]  /*1db0*/  SHF.L.U32 R2, R12, 0x1f, RZ ;  /* 0x0000001f0c027819 */ /* 0x002fe200000006ff */
[----:B------:R-:W-:Y:S01]  /*1dc0*/  @!P0 SYNCS.ARRIVE.TRANS64.A1T0 RZ, [UR30+0xc8], RZ ;  /* 0x0000c8ffffff89a7 */ /* 0x000fe2000810001e */
[----:B------:R-:W-:-:S06]  /*1dd0*/  UISETP.GE.AND UP0, UPT, UR42, 0x1, UPT ;  /* 0x000000012a00788c */ /* 0x000fcc000bf06270 */
[----:B------:R1:W3:Y:S03]  /*1de0*/  SYNCS.PHASECHK.TRANS64.TRYWAIT P1, [UR4+0x40], R2 ;  /* 0x00004002ff0075a7 */ /* 0x0002e60008021104 */
[----:B------:R-:W-:Y:S05]  /*1df0*/  BRA.U !UP0, `(.L_x_30) ;  /* 0x0000000508a07547 */ /* 0x000fea000b800000 */
[----:B------:R-:W4:Y:S01]  /*1e00*/  LDC.64 R8, c[0x0][0x480] ;  /* 0x00012000ff087b82 */ /* 0x000f220000000a00 */
[----:B------:R-:W3:Y:S01]  /*1e10*/  LDCU UR35, c[0x0][0x390] ;  /* 0x00007200ff2377ac */ /* 0x000ee20008000800 */
[----:B------:R-:W3:Y:S06]  /*1e20*/  LDCU UR46, c[0x0][0x38c] ;  /* 0x00007180ff2e77ac */ /* 0x000eec0008000800 */
[----:B------:R-:W4:Y:S01]  /*1e30*/  LDC.64 R6, c[0x0][0x488] ;  /* 0x00012200ff067b82 */ /* 0x000f220000000a00 */
[----:B------:R-:W3:Y:S01]  /*1e40*/  LDCU.64 UR14, c[0x0][0x4b8] ;  /* 0x00009700ff0e77ac */ /* 0x000ee20008000a00 */
[----:B------:R-:W-:-:S02]  /*1e50*/  UIADD3 UR40, UPT, UPT, UR42, UR40, URZ ;  /* 0x000000282a287290 */ /* 0x000fc4000fffe0ff */
[----:B------:R-:W-:-:S04]  /*1e60*/  UIADD3 UR10, UPT, UPT, UR34, 0x40, URZ ;  /* 0x00000040220a7890 */ /* 0x000fc8000fffe0ff */
[----:B-12---:R-:W1:Y:S01]  /*1e70*/  LDC.64 R2, c[0x0][0x490] ;  /* 0x00012400ff027b82 */ /* 0x006e620000000a00 */
[----:B------:R-:W-:Y:S01]  /*1e80*/  UMOV UR49, UR42 ;  /* 0x0000002a00317c82 */ /* 0x000fe20008000000 */
[----:B------:R-:W-:Y:S01]  /*1e90*/  UMOV UR24, UR41 ;  /* 0x0000002900187c82 */ /* 0x000fe20008000000 */
[----:B----4-:R-:W-:Y:S01]  /*1ea0*/  IMAD.HI.U32 R9, R19, R9, RZ ;  /* 0x0000000913097227 */ /* 0x010fe200078e00ff */
[----:B------:R-:W-:-:S04]  /*1eb0*/  ISETP.NE.AND P0, PT, R8, 0x1, PT ;  /* 0x000000010800780c */ /* 0x000fc80003f05270 */
[----:B------:R-:W2:Y:S01]  /*1ec0*/  LDC.64 R4, c[0x0][0x4b0] ;  /* 0x00012c00ff047b82 */ /* 0x000ea20000000a00 */
[----:B------:R-:W-:-:S04]  /*1ed0*/  SHF.R.U32.HI R6, RZ, R6, R9 ;  /* 0x00000006ff067219 */ /* 0x000fc80000011609 */
        /* <DEDUP_REMOVED lines=10> */
[----:B--2---:R-:W-:Y:S02]  /*1f80*/  R2UR UR8, R4 ;  /* 0x00000000040872ca */ /* 0x004fe400000e0000 */
[----:B------:R-:W-:Y:S02]  /*1f90*/  R2UR UR9, R9 ;  /* 0x00000000090972ca */ /* 0x000fe400000e0000 */
[----:B------:R-:W-:-:S06]  /*1fa0*/  R2UR UR6, R5 ;  /* 0x00000000050672ca */ /* 0x000fcc00000e0000 */
[----:B------:R-:W-:Y:S01]  /*1fb0*/  USEL UR29, UR4, UR29, !UP0 ;  /* 0x0000001d041d7287 */ /* 0x000fe2000c000000 */
[----:B------:R-:W2:Y:S05]  /*1fc0*/  LDCU.64 UR4, c[0x0][0x4d8] ;  /* 0x00009b00ff0477ac */ /* 0x000eaa0008000a00 */
[----:B------:R-:W-:-:S04]  /*1fd0*/  IMAD R14, RZ, RZ, -UR29 ;  /* 0x8000001dff0e7e24 */ /* 0x000fc8000f8e02ff */
[----:B------:R-:W-:Y:S01]  /*1fe0*/  IMAD R14, R7, R14, R6 ;  /* 0x0000000e070e7224 */ /* 0x000fe200078e0206 */
[----:B-1----:R-:W-:-:S04]  /*1ff0*/  R2UR UR27, R2 ;  /* 0x00000000021b72ca */ /* 0x002fc800000e0000 */
[----:B------:R-:W-:Y:S02]  /*2000*/  R2UR UR7, R14 ;  /* 0x000000000e0772ca */ /* 0x000fe400000e0000 */
[----:B------:R-:W-:-:S07]  /*2010*/  R2UR UR28, R3 ;  /* 0x00000000031c72ca */ /* 0x000fce00000e0000 */
[----:B------:R-:W-:-:S06]  /*2020*/  UIMAD UR27, UR9, UR8, UR27 ;  /* 0x00000008091b72a4 */ /* 0x000fcc000f8e021b */
[----:B--23--:R-:W-:-:S12]  /*2030*/  UIMAD UR28, UR7, UR6, UR28 ;  /* 0x00000006071c72a4 */ /* 0x00cfd8000f8e021c */
.L_x_36:
[----:B--2---:R-:W-:Y:S01]  /*2040*/  @!P5 MOV R3, 0x6000 ;  /* 0x000060000003d802 */ /* 0x004fe20000000f00 */
[----:B------:R-:W-:Y:S01]  /*2050*/  ULEA UR25, UR24, UR30, 0x3 ;  /* 0x0000001e18197291 */ /* 0x000fe2000f8e18ff */
[----:B---3--:R-:W-:Y:S11]  /*2060*/  @P1 BRA `(.L_x_31) ;  /* 0x00000000000c1947 */ /* 0x008ff60003800000 */
[----:B------:R-:W-:Y:S04]  /*2070*/  SHF.L.U32 R5, R12, 0x1f, RZ ;  /* 0x0000001f0c057819 */ /* 0x000fe800000006ff */
[----:B------:R-:W1:Y:S02]  /*2080*/  SYNCS.PHASECHK.TRANS64.TRYWAIT P0, [UR25+0x40], R5 ;  /* 0x00004005ff0075a7 */ /* 0x000e640008001119 */
[----:B-1----:R-:W-:Y:S05]  /*2090*/  @!P0 BRA `(.L_x_32) ;  /* 0x0000006400788947 */ /* 0x002fea0003800000 */
.L_x_31:
[----:B------:R2:W-:Y:S01]  /*20a0*/  @!P5 SYNCS.ARRIVE.TRANS64 RZ, [UR25], R3 ;  /* 0x00000003ffffd9a7 */ /* 0x0005e20008000019 */
[----:B------:R-:W-:Y:S04]  /*20b0*/  ULOP3.LUT UR6, UR38, 0x2, URZ, 0xfc, !UPT ;  /* 0x0000000226067892 */ /* 0x000fe8000f8efcff */
[----:B------:R-:W-:Y:S09]  /*20c0*/  UISETP.NE.AND UP0, UPT, UR6, 0x2, UPT ;  /* 0x000000020600788c */ /* 0x000ff2000bf05270 */
[----:B------:R-:W-:Y:S05]  /*20d0*/  BRA.U UP0, `(.L_x_33) ;  /* 0x0000000100047547 */ /* 0x000fea000b800000 */
[----:B------:R-:W-:Y:S05]  /*20e0*/  BPT.TRAP 0x1 ;  /* 0x000000040000795c */ /* 0x000fea0000300000 */
.L_x_33:
[----:B------:R-:W-:Y:S04]  /*20f0*/  BSSY.RECONVERGENT B0, `(.L_x_34) ;  /* 0x0000003000007945 */ /* 0x000fe80003800200 */
[----:B------:R-:W-:Y:S05]  /*2100*/  @P4 BRA `(.L_x_35) ;  /* 0x0000000000044947 */ /* 0x000fea0003800000 */
[----:B------:R-:W-:Y:S05]  /*2110*/  BPT.TRAP 0x1 ;  /* 0x000000040000795c */ /* 0x000fea0000300000 */
.L_x_35:
[----:B------:R-:W-:Y:S05]  /*2120*/  BSYNC.RECONVERGENT B0 ;  /* 0x0000000000007941 */ /* 0x000fea0003800200 */
.L_x_34:
        /* <DEDUP_REMOVED lines=14> */
[----:B------:R1:W3:Y:S01]  /*2210*/  SYNCS.PHASECHK.TRANS64.TRYWAIT P1, [UR8+0x40], R2 ;  /* 0x00004002ff0075a7 */ /* 0x0002e20008021108 */
[----:B------:R-:W-:Y:S02]  /*2220*/  ULOP3.LUT UR8, UR24, UR23, URZ, 0xfc, !UPT ;  /* 0x0000001718087292 */ /* 0x000fe4000f8efcff */
[----:B------:R-:W-:Y:S02]  /*2230*/  UIADD3 UR24, UPT, UPT, UR30, 0x4400, UR24 ;  /* 0x000044001e187890 */ /* 0x000fe4000fffe018 */
[----:B------:R-:W-:Y:S02]  /*2240*/  UPRMT UR55, UR54, 0x5410, URZ ;  /* 0x0000541036377896 */ /* 0x000fe400080000ff */
[----:B------:R-:W-:Y:S02]  /*2250*/  UIADD3 UR48, UPT, UPT, UR36, 0x1, URZ ;  /* 0x0000000124307890 */ /* 0x000fe4000fffe0ff */
[----:B------:R-:W-:Y:S02]  /*2260*/  UIADD3 UR52, UP0, UPT, UR44, 0x180, URZ ;  /* 0x000001802c347890 */ /* 0x000fe4000ff1e0ff */
[----:B------:R-:W-:Y:S02]  /*2270*/  ULEA UR8, UR8, UR30, 0x1 ;  /* 0x0000001e08087291 */ /* 0x000fe4000f8e08ff */
[----:B------:R-:W-:Y:S01]  /*2280*/  UISETP.NE.AND UP1, UPT, UR48, UR46, UPT ;  /* 0x0000002e3000728c */ /* 0x000fe2000bf25270 */
[----:B------:R4:W-:Y:S01]  /*2290*/  UTMALDG.4D.IM2COL [UR24], [UR56], UR55 ;  /* 0x00000018380073b4 */ /* 0x0009e20008058037 */
[----:B------:R-:W-:Y:S02]  /*22a0*/  UIADD3.X UR53, UPT, UPT, URZ, UR45, URZ, UP0, !UPT ;  /* 0x0000002dff357290 */ /* 0x000fe400087fe4ff */
[----:B------:R-:W-:Y:S02]  /*22b0*/  ULOP3.LUT UR19, UR22, UR26, URZ, 0xfc, !UPT ;  /* 0x0000001a16137292 */ /* 0x000fe4000f8efcff */
[----:B------:R-:W-:Y:S02]  /*22c0*/  UIADD3 UR16, UPT, UPT, UR8, 0x14400, URZ ;  /* 0x0001440008107890 */ /* 0x000fe4000fffe0ff */
[----:B------:R-:W-:Y:S02]  /*22d0*/  UIADD3 UR8, UPT, UPT, UR8, 0x16400, URZ ;  /* 0x0001640008087890 */ /* 0x000fe4000fffe0ff */
[----:B------:R-:W-:Y:S02]  /*22e0*/  UIADD3 UR47, UPT, UPT, UR37, 0x1, URZ ;  /* 0x00000001252f7890 */ /* 0x000fe4000fffe0ff */
[----:B------:R-:W-:Y:S02]  /*22f0*/  @UP1 UIADD3 UR47, UPT, UPT, UR37, URZ, URZ ;  /* 0x000000ff252f1290 */ /* 0x000fe4000fffe0ff */
[----:B------:R-:W-:Y:S02]  /*2300*/  UIADD3 UR54, UPT, UPT, UR39, 0x1, URZ ;  /* 0x0000000127367890 */ /* 0x000fe4000fffe0ff */
[----:B------:R-:W-:Y:S02]  /*2310*/  UISETP.NE.AND UP0, UPT, UR47, UR35, UPT ;  /* 0x000000232f00728c */ /* 0x000fe4000bf05270 */
[----:B------:R-:W-:Y:S01]  /*2320*/  UIADD3 UR58, UPT, UPT, UR49, -0x1, URZ ;  /* 0xffffffff313a7890 */ /* 0x000fe2000fffe0ff */
[----:B------:R-:W-:Y:S01]  /*2330*/  UMOV UR33, 0x30000 ;  /* 0x0003000000217882 */ /* 0x000fe20000000000 */
[----:B------:R-:W-:Y:S01]  /*2340*/  UMOV UR50, 0x0 ;  /* 0x0000000000327882 */ /* 0x000fe20000000000 */
[----:B------:R-:W-:Y:S01]  /*2350*/  UMOV UR51, 0x10000000 ;  /* 0x1000000000337882 */ /* 0x000fe20000000000 */
[----:B------:R-:W-:Y:S01]  /*2360*/  UMOV UR17, UR25 ;  /* 0x0000001900117c82 */ /* 0x000fe20008000000 */
[----:B------:R-:W-:Y:S01]  /*2370*/  UMOV UR18, UR34 ;  /* 0x0000002200127c82 */ /* 0x000fe20008000000 */
[----:B------:R-:W-:Y:S01]  /*2380*/  UMOV UR20, UR36 ;  /* 0x0000002400147c82 */ /* 0x000fe20008000000 */
[----:B------:R-:W-:Y:S01]  /*2390*/  UMOV UR21, UR37 ;  /* 0x0000002500157c82 */ /* 0x000fe20008000000 */
[----:B------:R-:W-:Y:S01]  /*23a0*/  UMOV UR12, UR36 ;  /* 0x00000024000c7c82 */ /* 0x000fe20008000000 */
[----:B------:R1:W-:Y:S01]  /*23b0*/  UTMALDG.4D.MULTICAST [UR16], [UR52], UR33, desc[UR50] ;  /* 0x00003210340073b4 */ /* 0x0003e20008019821 */
[----:B------:R-:W-:Y:S02]  /*23c0*/  @UP0 UIADD3 UR54, UPT, UPT, UR39, URZ, URZ ;  /* 0x000000ff27360290 */ /* 0x000fe4000fffe0ff */
[----:B------:R-:W-:Y:S01]  /*23d0*/  USEL UR36, UR48, URZ, UP1 ;  /* 0x000000ff30247287 */ /* 0x000fe20008800000 */
[----:B------:R-:W-:Y:S01]  /*23e0*/  UMOV UR13, UR37 ;  /* 0x00000025000d7c82 */ /* 0x000fe20008000000 */
[----:B------:R-:W-:Y:S01]  /*23f0*/  USEL UR37, UR47, URZ, UP0 ;  /* 0x000000ff2f257287 */ /* 0x000fe20008000000 */
[----:B------:R-:W-:Y:S01]  /*2400*/  UMOV UR9, UR25 ;  /* 0x0000001900097c82 */ /* 0x000fe20008000000 */
[----:B------:R-:W-:Y:S01]  /*2410*/  UMOV UR11, UR19 ;  /* 0x00000013000b7c82 */ /* 0x000fe20008000000 */
[----:B------:R-:W-:Y:S01]  /*2420*/  UISETP.GT.U32.AND UP0, UPT, UR49, 0x1, UPT ;  /* 0x000000013100788c */ /* 0x000fe2000bf04070 */
[----:B------:R1:W-:Y:S01]  /*2430*/  UTMALDG.4D.MULTICAST [UR8], [UR52], UR33, desc[UR50] ;  /* 0x00003208340073b4 */ /* 0x0003e20008019821 */
[----:B----4-:R-:W-:Y:S01]  /*2440*/  UMOV UR24, UR41 ;  /* 0x0000002900187c82 */ /* 0x010fe20008000000 */
[----:B------:R-:W-:Y:S01]  /*2450*/  UMOV UR49, UR58 ;  /* 0x0000003a00317c82 */ /* 0x000fe20008000000 */
[----:B------:R-:W-:Y:S05]  /*2460*/  UMOV UR39, UR54 ;  /* 0x0000003600277c82 */ /* 0x000fea0008000000 */
[----:B-1----:R-:W-:Y:S05]  /*2470*/  BRA.U UP0, `(.L_x_36) ;  /* 0xfffffff900f07547 */ /* 0x002fea000b83ffff */
.L_x_30:
[----:B--2---:R-:W-:Y:S01]  /*2480*/  SHF.L.U32 R3, R10, 0x1f, RZ ;  /* 0x0000001f0a037819 */ /* 0x004fe200000006ff */
[----:B------:R-:W-:-:S03]  /*2490*/  NOP ;  /* 0x0000000000007918 */ /* 0x000fc60000000000 */
[----:B------:R-:W2:Y:S02]  /*24a0*/  SYNCS.PHASECHK.TRANS64.TRYWAIT P0, [UR30+0xd0], R3 ;  /* 0x0000d003ff0075a7 */ /* 0x000ea4000800111e */
[----:B--2---:R-:W-:Y:S05]  /*24b0*/  @!P0 BRA `(.L_x_37) ;  /* 0x0000006000888947 */ /* 0x004fea0003800000 */
.L_x_138:
[----:B------:R-:W2:Y:S01]  /*24c0*/  LDS.128 R4, [UR30+0x110] ;  /* 0x0001101eff047984 */ /* 0x000ea20008000c00 */
[----:B------:R-:W-:Y:S01]  /*24d0*/  UIADD3 UR4, UPT, UPT, UR30, 0xd8, URZ ;  /* 0x000000d81e047890 */ /* 0x000fe2000fffe0ff */
[----:B------:R-:W-:Y:S01]  /*24e0*/  ISETP.GE.AND P0, PT, R26, 0x1, PT ;  /* 0x000000011a00780c */ /* 0x000fe20003f06270 */
[----:B------:R-:W-:Y:S01]  /*24f0*/  @!PT LDS RZ, [RZ] ;  /* 0x00000000fffff984 */ /* 0x000fe20000000800 */
[----:B------:R-:W-:Y:S01]  /*2500*/  @!PT LDS RZ, [RZ] ;  /* 0x00000000fffff984 */ /* 0x000fe20000000800 */
[----:B------:R-:W-:Y:S01]  /*2510*/  @!PT LDS RZ, [RZ] ;  /* 0x00000000fffff984 */ /* 0x000fe20000000800 */
[----:B------:R-:W-:Y:S01]  /*2520*/  @!PT LDS RZ, [RZ] ;  /* 0x00000000fffff984 */ /* 0x000fe20000000800 */
[----:B------:R1:W-:Y:S06]  /*2530*/  MEMBAR.ALL.CTA ;  /* 0x0000000000007992 */ /* 0x0003ec0000008000 */
[----:B-1----:R-:W1:Y:S01]  /*2540*/  FENCE.VIEW.ASYNC.S ;  /* 0x00000000000073c6 */ /* 0x002e620000000000 */
[----:B------:R-:W-:-:S09]  /*2550*/  UPRMT UR4, URZ, 0x654, UR4 ;  /* 0x00000654ff047896 */ /* 0x000fd20008000004 */
[----:B-1----:R-:W-:Y:S01]  /*2560*/  SYNCS.ARRIVE.TRANS64.RED.A1T0 RZ, [UR4], RZ ;  /* 0x000000ffffff79a7 */ /* 0x002fe20008100404 */
[----:B--2---:R-:W-:-:S13]  /*2570*/  LOP3.LUT P3, RZ, R6, 0x1, RZ, 0xc0, !PT ;  /* 0x0000000106ff7812 */ /* 0x004fda000786c0ff */
[----:B------:R-:W-:Y:S02]  /*2580*/  @P3 MOV R15, R4 ;  /* 0x00000004000f3202 */ /* 0x000fe40000000f00 */
[----:B------:R-:W-:Y:S01]  /*2590*/  @P3 LOP3.LUT R13, R5, 0xffff, RZ, 0xc0, !PT ;  /* 0x0000ffff050d3812 */ /* 0x000fe200078ec0ff */
[----:B------:R-:W-:Y:S06]  /*25a0*/  @!P0 BRA `(.L_x_38) ;  /* 0x0000000000b88947 */ /* 0x000fec0003800000 */
[----:B------:R-:W1:Y:S01]  /*25b0*/  LDC.64 R4, c[0x0][0xb18] ;  /* 0x0002c600ff047b82 */ /* 0x000e620000000a00 */
[----:B----4-:R-:W-:-:S07]  /*25c0*/  ISETP.NE.AND P2, PT, R26, 0x1, PT ;  /* 0x000000011a00780c */ /* 0x010fce0003f45270 */
[----:B------:R-:W2:Y:S08]  /*25d0*/  LDC.64 R6, c[0x0][0xb10] ;  /* 0x0002c400ff067b82 */ /* 0x000eb00000000a00 */
[----:B------:R-:W4:Y:S08]  /*25e0*/  LDC R8, c[0x0][0xb20] ;  /* 0x0002c800ff087b82 */ /* 0x000f300000000800 */
[----:B------:R-:W3:Y:S01]  /*25f0*/  LDC R14, c[0x0][0xb0c] ;  /* 0x0002c300ff0e7b82 */ /* 0x000ee20000000800 */
[----:B-1----:R-:W-:Y:S01]  /*2600*/  IMAD.HI.U32 R9, R0, R5, RZ ;  /* 0x0000000500097227 */ /* 0x002fe200078e00ff */
[----:B------:R-:W-:-:S03]  /*2610*/  ISETP.NE.AND P0, PT, R4, 0x1, PT ;  /* 0x000000010400780c */ /* 0x000fc60003f05270 */
[----:B------:R-:W-:-:S03]  /*2620*/  IMAD.HI.U32 R5, R13, R5, RZ ;  /* 0x000000050d057227 */ /* 0x000fc600078e00ff */
[----:B------:R-:W1:Y:S01]  /*2630*/  LDC.64 R2, c[0x0][0xb28] ;  /* 0x0002ca00ff027b82 */ /* 0x000e620000000a00 */
[----:B--2---:R-:W-:-:S04]  /*2640*/  IMAD.HI.U32 R16, R11, R6, RZ ;  /* 0x000000060b107227 */ /* 0x004fc800078e00ff */
[----:B------:R-:W-:Y:S01]  /*2650*/  IMAD.HI.U32 R18, R15, R6, RZ ;  /* 0x000000060f127227 */ /* 0x000fe200078e00ff */
[----:B------:R-:W-:Y:S02]  /*2660*/  SHF.R.U32.HI R16, RZ, R7, R16 ;  /* 0x00000007ff107219 */ /* 0x000fe40000011610 */
[-C--:B----4-:R-:W-:Y:S02]  /*2670*/  SHF.R.U32.HI R9, RZ, R8.reuse, R9 ;  /* 0x00000008ff097219 */ /* 0x090fe40000011609 */
[----:B------:R-:W-:Y:S02]  /*2680*/  SHF.R.U32.HI R8, RZ, R8, R5 ;  /* 0x00000008ff087219 */ /* 0x000fe40000011605 */
[----:B------:R-:W-:Y:S02]  /*2690*/  SEL R9, R0, R9, !P0 ;  /* 0x0000000900097207 */ /* 0x000fe40004000000 */
[----:B------:R-:W-:Y:S02]  /*26a0*/  SHF.R.U32.HI R18, RZ, R7, R18 ;  /* 0x00000007ff127219 */ /* 0x000fe40000011612 */
[----:B---3--:R-:W-:-:S02]  /*26b0*/  ISETP.NE.AND P1, PT, R14, 0x1, PT ;  /* 0x000000010e00780c */ /* 0x008fc40003f25270 */
[----:B------:R-:W-:Y:S02]  /*26c0*/  SEL R5, R13, R8, !P0 ;  /* 0x000000080d057207 */ /* 0x000fe40004000000 */
[----:B------:R-:W-:Y:S02]  /*26d0*/  SEL R17, R11, R16, !P1 ;  /* 0x000000100b117207 */ /* 0x000fe40004800000 */
[----:B------:R-:W-:Y:S01]  /*26e0*/  SEL R7, R15, R18, !P1 ;  /* 0x000000120f077207 */ /* 0x000fe20004800000 */
[----:B-1----:R-:W-:-:S04]  /*26f0*/  IMAD.HI.U32 R16, R9, R2, RZ ;  /* 0x0000000209107227 */ /* 0x002fc800078e00ff */
[----:B------:R-:W-:Y:S01]  /*2700*/  IMAD.HI.U32 R6, R17, R2, RZ ;  /* 0x0000000211067227 */ /* 0x000fe200078e00ff */
[----:B------:R-:W-:-:S04]  /*2710*/  @P2 SHF.R.U32.HI R9, RZ, R3, R16 ;  /* 0x00000003ff092219 */ /* 0x000fc80000011610 */
[----:B------:R-:W-:Y:S01]  /*2720*/  @P2 SHF.R.U32.HI R17, RZ, R3, R6 ;  /* 0x00000003ff112219 */ /* 0x000fe20000011606 */
[----:B------:R-:W-:-:S04]  /*2730*/  IMAD R9, R26, R9, RZ ;  /* 0x000000091a097224 */ /* 0x000fc800078e02ff */
[----:B------:R-:W-:Y:S01]  /*2740*/  IMAD R6, R26, R17, RZ ;  /* 0x000000111a067224 */ /* 0x000fe200078e02ff */
[----:B------:R-:W-:-:S04]  /*2750*/  ISETP.GE.AND P0, PT, R5, R9, PT ;  /* 0x000000090500720c */ /* 0x000fc80003f06270 */
[----:B------:R-:W-:Y:S01]  /*2760*/  ISETP.GE.OR P0, PT, R7, R6, P0 ;  /* 0x000000060700720c */ /* 0x000fe20000706670 */
[----:B------:R-:W-:-:S05]  /*2770*/  IMAD.HI.U32 R6, R5, R2, RZ ;  /* 0x0000000205067227 */ /* 0x000fca00078e00ff */
[----:B------:R-:W-:-:S04]  /*2780*/  SHF.R.U32.HI R6, RZ, R3, R6 ;  /* 0x00000003ff067219 */ /* 0x000fc80000011606 */
[----:B------:R-:W-:-:S03]  /*2790*/  SEL R6, R5, R6, !P2 ;  /* 0x0000000605067207 */ /* 0x000fc60005000000 */
[----:B------:R-:W-:-:S04]  /*27a0*/  @!P0 IMAD.HI.U32 R8, R7, R2, RZ ;  /* 0x0000000207088227 */ /* 0x000fc800078e00ff */
[----:B------:R-:W-:Y:S01]  /*27b0*/  IMAD.MOV R2, RZ, RZ, -R6 ;  /* 0x000000ffff027224 */ /* 0x000fe200078e0a06 */
[----:B------:R-:W-:-:S03]  /*27c0*/  @!P0 SHF.R.U32.HI R8, RZ, R3, R8 ;  /* 0x00000003ff088219 */ /* 0x000fc60000011608 */
[----:B------:R-:W-:Y:S01]  /*27d0*/  IMAD R2, R26, R2, R5 ;  /* 0x000000021a027224 */ /* 0x000fe200078e0205 */
[----:B------:R-:W-:Y:S02]  /*27e0*/  @!P0 SEL R3, R7, R8, !P2 ;  /* 0x0000000807038207 */ /* 0x000fe40005000000 */
[----:B------:R-:W-:-:S03]  /*27f0*/  IADD3 R8, PT, PT, -R5, RZ, RZ ;  /* 0x000000ff05087210 */ /* 0x000fc60007ffe1ff */
[--C-:B------:R-:W-:Y:S02]  /*2800*/  @!P0 IMAD.IADD R6, R6, 0x1, -R3.reuse ;  /* 0x0000000106068824 */ /* 0x100fe400078e0a03 */
[----:B------:R-:W-:Y:S01]  /*2810*/  @!P0 IMAD R3, R2, R17, R3 ;  /* 0x0000001102038224 */ /* 0x000fe200078e0203 */
[----:B------:R-:W-:Y:S01]  /*2820*/  IADD3 R2, PT, PT, -R7, RZ, RZ ;  /* 0x000000ff07027210 */ /* 0x000fe20007ffe1ff */
[----:B------:R-:W-:Y:S02]  /*2830*/  @!P0 IMAD R5, R26, R6, R7 ;  /* 0x000000061a058224 */ /* 0x000fe400078e0207 */
[----:B------:R-:W-:Y:S02]  /*2840*/  IMAD R8, R4, R8, R13 ;  /* 0x0000000804087224 */ /* 0x000fe400078e020d */
[----:B------:R-:W-:Y:S02]  /*2850*/  @!P0 IMAD.MOV.U32 R7, RZ, RZ, R3 ;  /* 0x000000ffff078224 */ /* 0x000fe400078e0003 */
[----:B------:R-:W-:-:S02]  /*2860*/  IMAD R2, R14, R2, R15 ;  /* 0x000000020e027224 */ /* 0x000fc400078e020f */
[----:B------:R-:W-:Y:S02]  /*2870*/  IMAD R13, R5, R4, R8 ;  /* 0x00000004050d7224 */ /* 0x000fe400078e0208 */
[----:B------:R-:W-:Y:S02]  /*2880*/  IMAD R15, R7, R14, R2 ;  /* 0x0000000e070f7224 */ /* 0x000fe400078e0202 */
.L_x_38:
[----:B------:R-:W1:Y:S02]  /*2890*/  LDCU UR4, c[0x0][0xb30] ;  /* 0x00016600ff0477ac */ /* 0x000e640008000800 */
[----:B-1----:R-:W-:-:S09]  /*28a0*/  UISETP.NE.AND UP0, UPT, UR4, 0x1, UPT ;  /* 0x000000010400788c */ /* 0x002fd2000bf05270 */
[----:B------:R-:W-:Y:S05]  /*28b0*/  BRA.U UP0, `(.L_x_39) ;  /* 0x0000000100407547 */ /* 0x000fea000b800000 */
[----:B------:R-:W1:Y:S08]  /*28c0*/  LDC.64 R4, c[0x0][0xb10] ;  /* 0x0002c400ff047b82 */ /* 0x000e700000000a00 */
[----:B------:R-:W2:Y:S08]  /*28d0*/  LDC.64 R2, c[0x0][0xb18] ;  /* 0x0002c600ff027b82 */ /* 0x000eb00000000a00 */
[----:B------:R-:W3:Y:S08]  /*28e0*/  LDC R6, c[0x0][0xb20] ;  /* 0x0002c800ff067b82 */ /* 0x000ef00000000800 */
[----:B------:R-:W4:Y:S01]  /*28f0*/  LDC R8, c[0x0][0xb0c] ;  /* 0x0002c300ff087b82 */ /* 0x000f220000000800 */
[----:B-1----:R-:W-:-:S05]  /*2900*/  IMAD.HI.U32 R4, R15, R4, RZ ;  /* 0x000000040f047227 */ /* 0x002fca00078e00ff */
[----:B------:R-:W-:Y:S01]  /*2910*/  SHF.R.U32.HI R4, RZ, R5, R4 ;  /* 0x00000005ff047219 */ /* 0x000fe20000011604 */
[----:B--2---:R-:W-:Y:S01]  /*2920*/  IMAD.HI.U32 R3, R13, R3, RZ ;  /* 0x000000030d037227 */ /* 0x004fe200078e00ff */
[----:B------:R-:W-:-:S04]  /*2930*/  ISETP.NE.AND P0, PT, R2, 0x1, PT ;  /* 0x000000010200780c */ /* 0x000fc80003f05270 */
[----:B---3--:R-:W-:-:S04]  /*2940*/  SHF.R.U32.HI R6, RZ, R6, R3 ;  /* 0x00000006ff067219 */ /* 0x008fc80000011603 */
[----:B------:R-:W-:Y:S02]  /*2950*/  SEL R3, R13, R6, !P0 ;  /* 0x000000060d037207 */ /* 0x000fe40004000000 */
[----:B----4-:R-:W-:-:S04]  /*2960*/  ISETP.NE.AND P1, PT, R8, 0x1, PT ;  /* 0x000000010800780c */ /* 0x010fc80003f25270 */
[----:B------:R-:W-:-:S05]  /*2970*/  SEL R4, R15, R4, !P1 ;  /* 0x000000040f047207 */ /* 0x000fca0004800000 */
[----:B------:R-:W-:Y:S02]  /*2980*/  IMAD.IADD R5, R3, 0x1, -R4 ;  /* 0x0000000103057824 */ /* 0x000fe400078e0a04 */
[----:B------:R-:W-:Y:S02]  /*2990*/  IMAD.IADD R3, R4, 0x1, -R3 ;  /* 0x0000000104037824 */ /* 0x000fe400078e0a03 */
[----:B------:R-:W-:Y:S02]  /*29a0*/  IMAD R15, R5, R8, R15 ;  /* 0x00000008050f7224 */ /* 0x000fe400078e020f */
[----:B------:R-:W-:-:S07]  /*29b0*/  IMAD R13, R3, R2, R13 ;  /* 0x00000002030d7224 */ /* 0x000fce00078e020d */
.L_x_39:
[----:B------:R-:W-:Y:S01]  /*29c0*/  UMOV UR29, UR40 ;  /* 0x00000028001d7c82 */ /* 0x000fe20008000000 */
[----:B------:R-:W-:Y:S01]  /*29d0*/  PLOP3.LUT P0, PT, PT, PT, PT, 0x80, 0x8 ;  /* 0x000000000008781c */ /* 0x000fe20003f0f070 */
[----:B------:R-:W-:Y:S01]  /*29e0*/  IMAD.IADD R19, R15, 0x1, R64 ;  /* 0x000000010f137824 */ /* 0x000fe200078e0240 */
[----:B------:R-:W-:Y:S01]  /*29f0*/  LOP3.LUT R10, R10, 0x1, RZ, 0x3c, !PT ;  /* 0x000000010a0a7812 */ /* 0x000fe200078e3cff */
[----:B------:R-:W-:Y:S01]  /*2a00*/  IMAD.IADD R16, R13, 0x1, R62 ;  /* 0x000000010d107824 */ /* 0x000fe200078e023e */
[----:B------:R-:W-:Y:S09]  /*2a10*/  @P3 BRA `(.L_x_40) ;  /* 0xffffffec00103947 */ /* 0x000ff2000383ffff */
[----:B------:R-:W-:Y:S01]  /*2a20*/  UIADD3 UR30, UPT, UPT, UR30, 0x40, URZ ;  /* 0x000000401e1e7890 */ /* 0x000fe2000fffe0ff */
[----:B------:R-:W-:-:S03]  /*2a30*/  SHF.L.U32 R3, R12, 0x1f, RZ ;  /* 0x0000001f0c037819 */ /* 0x000fc600000006ff */
[----:B------:R-:W-:-:S09]  /*2a40*/  ULEA UR4, UR41, UR30, 0x3 ;  /* 0x0000001e29047291 */ /* 0x000fd2000f8e18ff */
[----:B------:R-:W1:Y:S02]  /*2a50*/  SYNCS.PHASECHK.TRANS64.TRYWAIT P0, [UR4], R3 ;  /* 0x00000003ff0075a7 */ /* 0x000e640008001104 */
[----:B-1----:R-:W-:Y:S05]  /*2a60*/  @!P0 BRA `(.L_x_41) ;  /* 0x0000005c00348947 */ /* 0x002fea0003800000 */
.L_x_140:
[----:B------:R-:W-:-:S04]  /*2a70*/  UIADD3 UR5, UPT, UPT, UR41, 0x1, URZ ;  /* 0x0000000129057890 */ /* 0x000fc8000fffe0ff */
[----:B------:R-:W-:-:S04]  /*2a80*/  UISETP.NE.AND UP0, UPT, UR5, 0x8, UPT ;  /* 0x000000080500788c */ /* 0x000fc8000bf05270 */
[----:B------:R-:W-:Y:S02]  /*2a90*/  USEL UR6, URZ, 0x1, UP0 ;  /* 0x00000001ff067887 */ /* 0x000fe40008000000 */
[----:B------:R-:W-:-:S04]  /*2aa0*/  USEL UR5, UR5, URZ, UP0 ;  /* 0x000000ff05057287 */ /* 0x000fc80008000000 */
[----:B------:R-:W-:Y:S01]  /*2ab0*/  ULEA UR4, UR5, UR30, 0x3 ;  /* 0x0000001e05047291 */ /* 0x000fe2000f8e18ff */
[----:B------:R-:W-:-:S04]  /*2ac0*/  LOP3.LUT R2, R12, UR6, RZ, 0x3c, !PT ;  /* 0x000000060c027c12 */ /* 0x000fc8000f8e3cff */
[----:B-1----:R-:W-:-:S04]  /*2ad0*/  SHF.L.U32 R3, R2, 0x1f, RZ ;  /* 0x0000001f02037819 */ /* 0x002fc800000006ff */
[----:B------:R-:W1:Y:S02]  /*2ae0*/  SYNCS.PHASECHK.TRANS64.TRYWAIT P0, [UR4], R3 ;  /* 0x00000003ff0075a7 */ /* 0x000e640008001104 */
[----:B-1----:R-:W-:Y:S05]  /*2af0*/  @!P0 BRA `(.L_x_42) ;  /* 0x0000005c00288947 */ /* 0x002fea0003800000 */
.L_x_142:
        /* <DEDUP_REMOVED lines=9> */
.L_x_144:
        /* <DEDUP_REMOVED lines=9> */
.L_x_146:
        /* <DEDUP_REMOVED lines=9> */
.L_x_148:
        /* <DEDUP_REMOVED lines=9> */
.L_x_150:
        /* <DEDUP_REMOVED lines=9> */
.L_x_152:
[----:B------:R-:W-:-:S04]  /*2dd0*/  UIADD3 UR5, UPT, UPT, UR5, 0x1, URZ ;  /* 0x0000000105057890 */ /* 0x000fc8000fffe0ff */
[----:B------:R-:W-:-:S04]  /*2de0*/  UISETP.NE.AND UP0, UPT, UR5, 0x8, UPT ;  /* 0x000000080500788c */ /* 0x000fc8000bf05270 */
[----:B------:R-:W-:Y:S02]  /*2df0*/  USEL UR4, URZ, 0x1, UP0 ;  /* 0x00000001ff047887 */ /* 0x000fe40008000000 */
[----:B------:R-:W-:-:S04]  /*2e00*/  USEL UR5, UR5, URZ, UP0 ;  /* 0x000000ff05057287 */ /* 0x000fc80008000000 */
[----:B------:R-:W-:Y:S01]  /*2e10*/  ULEA UR5, UR5, UR30, 0x3 ;  /* 0x0000001e05057291 */ /* 0x000fe2000f8e18ff */
[----:B-1----:R-:W-:-:S04]  /*2e20*/  LOP3.LUT R3, R2, UR4, RZ, 0x3c, !PT ;  /* 0x0000000402037c12 */ /* 0x002fc8000f8e3cff */
[----:B------:R-:W-:Y:S01]  /*2e30*/  SHF.L.U32 R3, R3, 0x1f, RZ ;  /* 0x0000001f03037819 */ /* 0x000fe200000006ff */
[----:B------:R-:W-:-:S07]  /*2e40*/  IMAD.U32 R0, RZ, RZ, UR5 ;  /* 0x00000005ff007e24 */ /* 0x000fce000f8e00ff */
.L_x_48:
[----:B-1----:R1:W2:Y:S02]  /*2e50*/  SYNCS.PHASECHK.TRANS64.TRYWAIT P0, [R0+URZ], R3 ;  /* 0x00000003000075a7 */ /* 0x0022a400080011ff */
[----:B--2---:R-:W-:Y:S05]  /*2e60*/  @!P0 NANOSLEEP.SYNCS 0x989680 ;  /* 0x009896800000895d */ /* 0x004fea0003900000 */
[----:B------:R-:W2:Y:S02]  /*2e70*/  @!P0 SYNCS.PHASECHK.TRANS64 P0, [R0+URZ], R3 ;  /* 0x00000003000085a7 */ /* 0x000ea400080010ff */
[----:B--2---:R-:W-:Y:S05]  /*2e80*/  @P0 EXIT ;  /* 0x000000000000094d */ /* 0x004fea0003800000 */
[----:B------:R-:W-:Y:S05]  /*2e90*/  BRA `(.L_x_48) ;  /* 0xfffffffc00ec7947 */ /* 0x000fea000383ffff */
.L_x_22:
[----:B------:R-:W-:-:S04]  /*2ea0*/  UISETP.NE.AND UP1, UPT, UR45, URZ, UPT ;  /* 0x000000ff2d00728c */ /* 0x000fc8000bf25270 */
[----:B------:R-:W-:-:S09]  /*2eb0*/  UISETP.NE.OR UP1, UPT, UR4, 0x1, UP1 ;  /* 0x000000010400788c */ /* 0x000fd20008f25670 */
[----:B------:R-:W-:Y:S05]  /*2ec0*/  BRA.U UP1, `(.L_x_49) ;  /* 0x0000000101b07547 */ /* 0x000fea000b800000 */
[----:B------:R-:W-:Y:S01]  /*2ed0*/  UMOV UR4, 0x400 ;  /* 0x0000040000047882 */ /* 0x000fe20000000000 */
[----:B------:R-:W-:Y:S01]  /*2ee0*/  HFMA2 R2, -RZ, RZ, 0, 5.9604644775390625e-08 ;  /* 0x00000001ff027431 */ /* 0x000fe200000001ff */
[----:B------:R-:W-:Y:S01]  /*2ef0*/  ULEA UR45, UR45, UR4, 0x18 ;  /* 0x000000042d2d7291 */ /* 0x000fe2000f8ec0ff */
[----:B------:R-:W-:Y:S01]  /*2f00*/  ISETP.GE.U32.AND P0, PT, R8, 0x2, PT ;  /* 0x000000020800780c */ /* 0x000fe20003f06070 */
[----:B------:R-:W-:Y:S02]  /*2f10*/  IMAD.MOV.U32 R3, RZ, RZ, RZ ;  /* 0x000000ffff037224 */ /* 0x000fe400078e00ff */
[----:B------:R-:W-:Y:S02]  /*2f20*/  UIADD3 UR6, UPT, UPT, UR45, 0xd8, URZ ;  /* 0x000000d82d067890 */ /* 0x000fe4000fffe0ff */
[----:B------:R-:W-:Y:S02]  /*2f30*/  UIADD3 UR7, UPT, UPT, UR45, 0xd0, URZ ;  /* 0x000000d02d077890 */ /* 0x000fe4000fffe0ff */
[----:B------:R-:W-:-:S12]  /*2f40*/  UPRMT UR6, URZ, 0x654, UR6 ;  /* 0x00000654ff067896 */ /* 0x000fd80008000006 */
.L_x_52:
[----:B------:R-:W-:Y:S01]  /*2f50*/  SHF.L.U32 R7, R2, 0x1f, RZ ;  /* 0x0000001f02077819 */ /* 0x000fe200000006ff */
[----:B------:R-:W-:Y:S02]  /*2f60*/  IMAD.U32 R9, RZ, RZ, UR7 ;  /* 0x00000007ff097e24 */ /* 0x000fe4000f8e00ff */
[----:B------:R-:W-:Y:S01]  /*2f70*/  @!P0 IMAD.MOV.U32 R5, RZ, RZ, 0x10 ;  /* 0x00000010ff058424 */ /* 0x000fe200078e00ff */
[----:B------:R-:W2:Y:S02]  /*2f80*/  SYNCS.PHASECHK.TRANS64.TRYWAIT P1, [UR45+0xd8], R7 ;  /* 0x0000d807ff0075a7 */ /* 0x000ea4000802112d */
[----:B------:R-:W-:-:S04]  /*2f90*/  PRMT R9, R8, 0x654, R9 ;  /* 0x0000065408097816 */ /* 0x000fc80000000009 */
[----:B------:R-:W-:Y:S01]  /*2fa0*/  SEL R0, R9, R0, !P0 ;  /* 0x0000000009007207 */ /* 0x000fe20004000000 */
[----:B--2---:R-:W-:Y:S06]  /*2fb0*/  @!P1 BRA `(.L_x_50) ;  /* 0x0000005800889947 */ /* 0x004fec0003800000 */
.L_x_154:
[----:B------:R-:W-:Y:S01]  /*2fc0*/  UIADD3 UR4, UPT, UPT, UR45, 0x110, URZ ;  /* 0x000001102d047890 */ /* 0x000fe2000fffe0ff */
[----:B------:R3:W-:Y:S01]  /*2fd0*/  @!P0 SYNCS.ARRIVE.TRANS64.RED RZ, [R0+URZ], R5 ;  /* 0x0000000500ff89a7 */ /* 0x0007e200080004ff */
[----:B------:R-:W-:Y:S01]  /*2fe0*/  UIADD3 UR5, UPT, UPT, UR45, 0xd0, URZ ;  /* 0x000000d02d057890 */ /* 0x000fe2000fffe0ff */
[----:B------:R-:W-:-:S08]  /*2ff0*/  LOP3.LUT R2, R2, 0x1, RZ, 0x3c, !PT ;  /* 0x0000000102027812 */ /* 0x000fd000078e3cff */
[----:B------:R-:W-:Y:S06]  /*3000*/  UGETNEXTWORKID.BROADCAST [UR4], [UR5] ;  /* 0x00000000040073ca */ /* 0x000fec0008000100 */
[----:B---3--:R-:W-:-:S04]  /*3010*/  SHF.L.U32 R5, R3, 0x1f, RZ ;  /* 0x0000001f03057819 */ /* 0x008fc800000006ff */
[----:B------:R-:W3:Y:S02]  /*3020*/  SYNCS.PHASECHK.TRANS64.TRYWAIT P1, [UR45+0xd0], R5 ;  /* 0x0000d005ff0075a7 */ /* 0x000ee4000802112d */
[----:B---3--:R-:W-:Y:S05]  /*3030*/  @!P1 BRA `(.L_x_51) ;  /* 0x0000005800809947 */ /* 0x008fea0003800000 */
.L_x_156:
[----:B--2---:R-:W2:Y:S01]  /*3040*/  LDS.128 R4, [UR45+0x110] ;  /* 0x0001102dff047984 */ /* 0x004ea20008000c00 */
[----:B------:R-:W-:Y:S01]  /*3050*/  LOP3.LUT R3, R3, 0x1, RZ, 0x3c, !PT ;  /* 0x0000000103037812 */ /* 0x000fe200078e3cff */
[----:B------:R-:W-:Y:S01]  /*3060*/  @!PT LDS RZ, [RZ] ;  /* 0x00000000fffff984 */ /* 0x000fe20000000800 */
[----:B------:R-:W-:Y:S01]  /*3070*/  @!PT LDS RZ, [RZ] ;  /* 0x00000000fffff984 */ /* 0x000fe20000000800 */
[----:B------:R-:W-:Y:S01]  /*3080*/  @!PT LDS RZ, [RZ] ;  /* 0x00000000fffff984 */ /* 0x000fe20000000800 */
[----:B------:R-:W-:Y:S01]  /*3090*/  @!PT LDS RZ, [RZ] ;  /* 0x00000000fffff984 */ /* 0x000fe20000000800 */
[----:B------:R3:W-:Y:S06]  /*30a0*/  MEMBAR.ALL.CTA ;  /* 0x0000000000007992 */ /* 0x0007ec0000008000 */
[----:B---3--:R-:W3:Y:S02]  /*30b0*/  FENCE.VIEW.ASYNC.S ;  /* 0x00000000000073c6 */ /* 0x008ee40000000000 */
[----:B---3--:R-:W-:Y:S01]  /*30c0*/  SYNCS.ARRIVE.TRANS64.RED.A1T0 RZ, [UR6], RZ ;  /* 0x000000ffffff79a7 */ /* 0x008fe20008100406 */
[----:B--2---:R-:W-:-:S13]  /*30d0*/  LOP3.LUT P1, RZ, R6, 0x1, RZ, 0xc0, !PT ;  /* 0x0000000106ff7812 */ /* 0x004fda000782c0ff */
[----:B------:R-:W-:Y:S05]  /*30e0*/  @P1 BRA `(.L_x_52) ;  /* 0xfffffffc00981947 */ /* 0x000fea000383ffff */
[----:B------:R-:W-:-:S04]  /*30f0*/  SHF.L.U32 R0, R2, 0x1f, RZ ;  /* 0x0000001f02007819 */ /* 0x000fc800000006ff */
[----:B------:R-:W2:Y:S02]  /*3100*/  SYNCS.PHASECHK.TRANS64 P0, [UR45+0xd8], R0 ;  /* 0x0000d800ff0075a7 */ /* 0x000ea4000800102d */
[----:B-12---:R-:W-:Y:S05]  /*3110*/  @P0 EXIT ;  /* 0x000000000000094d */ /* 0x006fea0003800000 */
[----:B------:R-:W-:-:S07]  /*3120*/  MOV R0, UR45 ;  /* 0x0000002d00007c02 */ /* 0x000fce0008000f00 */
.L_x_53:
[----:B-1----:R-:W-:-:S04]  /*3130*/  SHF.L.U32 R3, R2, 0x1f, RZ ;  /* 0x0000001f02037819 */ /* 0x002fc800000006ff */
[----:B------:R1:W2:Y:S03]  /*3140*/  SYNCS.PHASECHK.TRANS64.TRYWAIT P0, [R0+URZ+0xd8], R3 ;  /* 0x0000d803000075a7 */ /* 0x0002a600080011ff */
[----:B--2---:R-:W-:Y:S05]  /*3150*/  @!P0 NANOSLEEP.SYNCS 0x989680 ;  /* 0x009896800000895d */ /* 0x004fea0003900000 */
[----:B------:R-:W2:Y:S02]  /*3160*/  @!P0 SYNCS.PHASECHK.TRANS64 P0, [R0+URZ+0xd8], R3 ;  /* 0x0000d803000085a7 */ /* 0x000ea400080010ff */
[----:B--2---:R-:W-:Y:S05]  /*3170*/  @P0 EXIT ;  /* 0x000000000000094d */ /* 0x004fea0003800000 */
[----:B------:R-:W-:Y:S05]  /*3180*/  BRA `(.L_x_53) ;  /* 0xfffffffc00e87947 */ /* 0x000fea000383ffff */
.L_x_49:
[----:B------:R-:W-:Y:S05]  /*3190*/  BRA.U UP4, `(.L_x_54) ;  /* 0x0000000d04847547 */ /* 0x000fea000b800000 */
[----:B------:R-:W-:Y:S01]  /*31a0*/  UMOV UR4, 0x40 ;  /* 0x0000004000047882 */ /* 0x000fe20000000000 */
[----:B------:R-:W-:Y:S01]  /*31b0*/  NOP ;  /* 0x0000000000007918 */ /* 0x000fe20000000000 */
[----:B------:R-:W-:Y:S01]  /*31c0*/  ULEA UR4, UR45, UR4, 0x18 ;  /* 0x000000042d047291 */ /* 0x000fe2000f8ec0ff */
[----:B------:R-:W-:Y:S02]  /*31d0*/  UMOV UR5, 0x400 ;  /* 0x0000040000057882 */ /* 0x000fe40000000000 */
[----:B------:R-:W-:-:S06]  /*31e0*/  ULEA UR45, UR45, UR5, 0x18 ;  /* 0x000000052d2d7291 */ /* 0x000fcc000f8ec0ff */
[----:B------:R-:W2:Y:S02]  /*31f0*/  LDS.U8 R2, [UR4+0x1c] ;  /* 0x00001c04ff027984 */ /* 0x000ea40008000000 */
[----:B--2---:R-:W-:-:S13]  /*3200*/  ISETP.NE.AND P0, PT, R2, RZ, PT ;  /* 0x000000ff0200720c */ /* 0x004fda0003f05270 */
[----:B------:R-:W-:Y:S05]  /*3210*/  @P0 BRA `(.L_x_55) ;  /* 0x0000000000580947 */ /* 0x000fea0003800000 */
[----:B------:R-:W-:-:S13]  /*3220*/  ELECT P0, URZ, PT ;  /* 0x0000000000ff782f */ /* 0x000fda0003800000 */
[----:B------:R-:W-:Y:S05]  /*3230*/  @!P0 BRA `(.L_x_56) ;  /* 0x0000000000608947 */ /* 0x000fea0003800000 */
[----:B------:R-:W-:Y:S01]  /*3240*/  UMOV UR5, 0x10 ;  /* 0x0000001000057882 */ /* 0x000fe20000000000 */
[----:B------:R-:W-:Y:S01]  /*3250*/  HFMA2 R2, -RZ, RZ, 0, 5.9604644775390625e-08 ;  /* 0x00000001ff027431 */ /* 0x000fe200000001ff */
[----:B------:R-:W-:-:S03]  /*3260*/  MOV R3, 0xffff ;  /* 0x0000ffff00037802 */ /* 0x000fc60000000f00 */
[----:B------:R-:W-:Y:S04]  /*3270*/  DEPBAR.LE SB2, 0x36 ;  /* 0x0000ad800000791a */ /* 0x000fe80000000000 */
[----:B------:R-:W2:Y:S02]  /*3280*/  UTCATOMSWS.FIND_AND_SET.ALIGN UP0, UR5, UR5 ;  /* 0x00000005000575e3 */ /* 0x000ea40008000800 */
[----:B--2---:R-:W-:Y:S01]  /*3290*/  MOV R4, UR5 ;  /* 0x0000000500047c02 */ /* 0x004fe20008000f00 */
[----:B------:R-:W-:Y:S06]  /*32a0*/  BRA.U UP0, `(.L_x_57) ;  /* 0x0000000100187547 */ /* 0x000fec000b800000 */
.L_x_58:
[----:B------:R-:W-:Y:S05]  /*32b0*/  NANOSLEEP 0x64 ;  /* 0x000000640000795d */ /* 0x000fea0003800000 */
[----:B------:R-:W-:-:S05]  /*32c0*/  UMOV UR5, 0x10 ;  /* 0x0000001000057882 */ /* 0x000fca0000000000 */
[----:B------:R-:W-:Y:S04]  /*32d0*/  DEPBAR.LE SB2, 0x36 ;  /* 0x0000ad800000791a */ /* 0x000fe80000000000 */
[----:B------:R-:W2:Y:S02]  /*32e0*/  UTCATOMSWS.FIND_AND_SET.ALIGN UP0, UR5, UR5 ;  /* 0x00000005000575e3 */ /* 0x000ea40008000800 */
[----:B--2---:R-:W-:Y:S01]  /*32f0*/  MOV R4, UR5 ;  /* 0x0000000500047c02 */ /* 0x004fe20008000f00 */
[----:B------:R-:W-:Y:S05]  /*3300*/  BRA.U !UP0, `(.L_x_58) ;  /* 0xfffffffd08e87547 */ /* 0x000fea000b83ffff */
.L_x_57:
[-C--:B------:R-:W-:Y:S02]  /*3310*/  SHF.L.U32 R3, R3, R4.reuse, RZ ;  /* 0x0000000403037219 */ /* 0x080fe400000006ff */
[----:B------:R-:W-:Y:S01]  /*3320*/  SHF.L.U32 R2, R2, R4, RZ ;  /* 0x0000000402027219 */ /* 0x000fe200000006ff */
[----:B------:R-:W-:Y:S02]  /*3330*/  IMAD.SHL.U32 R4, R4, 0x20, RZ ;  /* 0x0000002004047824 */ /* 0x000fe400078e00ff */
[----:B------:R2:W-:Y:S04]  /*3340*/  ATOMS.OR RZ, [UR4+0x14], R3 ;  /* 0x00001403ffff798c */ /* 0x0005e8000b000004 */
[----:B------:R2:W-:Y:S04]  /*3350*/  ATOMS.OR RZ, [UR4+0x18], R2 ;  /* 0x00001802ffff798c */ /* 0x0005e8000b000004 */
[----:B------:R2:W-:Y:S01]  /*3360*/  STS [UR45+0x120], R4 ;  /* 0x00012004ff007988 */ /* 0x0005e2000800082d */
[----:B------:R-:W-:Y:S05]  /*3370*/  BRA `(.L_x_56) ;  /* 0x0000000000107947 */ /* 0x000fea0003800000 */
.L_x_55:
[----:B------:R-:W-:-:S05]  /*3380*/  MOV R2, 0xffffffff ;  /* 0xffffffff00027802 */ /* 0x000fca0000000f00 */
[----:B------:R2:W-:Y:S02]  /*3390*/  STS [UR45+0x120], R2 ;  /* 0x00012002ff007988 */ /* 0x0005e4000800082d */
[----:B--2---:R-:W-:Y:S02]  /*33a0*/  MOV R2, 0x33c0 ;  /* 0x000033c000027802 */ /* 0x004fe40000000f00 */
[----:B-1---5:R-:W-:Y:S05]  /*33b0*/  CALL.REL.NOINC `($__internal_1_$__cuda_sm10x_tcgen05_guardrail_trap_phase_invalid_during_alloc) ;  /* 0x0000005c00947944 */ /* 0x022fea0003c00000 */
.L_x_56:
[----:B------:R-:W-:Y:S05]  /*33c0*/  WARPSYNC.ALL ;  /* 0x0000000000007948 */ /* 0x000fea0003800000 */
[----:B------:R-:W3:Y:S01]  /*33d0*/  S2UR UR6, SR_CgaCtaId ;  /* 0x00000000000679c3 */ /* 0x000ee20000008800 */
[----:B------:R-:W-:Y:S01]  /*33e0*/  UMOV UR4, 0x400 ;  /* 0x0000040000047882 */ /* 0x000fe20000000000 */
[----:B------:R-:W-:-:S06]  /*33f0*/  NOP ;  /* 0x0000000000007918 */ /* 0x000fcc0000000000 */
[----:B------:R-:W-:Y:S06]  /*3400*/  BAR.ARV 0x6, 0xa0 ;  /* 0x0182800000007b1d */ /* 0x000fec0000002000 */
[----:B------:R-:W-:Y:S01]  /*3410*/  LOP3.LUT R0, R0, 0xffff, RZ, 0xc0, !PT ;  /* 0x0000ffff00007812 */ /* 0x000fe200078ec0ff */
[----:B------:R-:W-:Y:S01]  /*3420*/  IMAD.MOV.U32 R9, RZ, RZ, 0x1 ;  /* 0x00000001ff097424 */ /* 0x000fe200078e00ff */
[----:B------:R-:W-:Y:S01]  /*3430*/  UMOV UR16, URZ ;  /* 0x000000ff00107c82 */ /* 0x000fe20008000000 */
[----:B------:R-:W-:Y:S01]  /*3440*/  IMAD.MOV.U32 R8, RZ, RZ, RZ ;  /* 0x000000ffff087224 */ /* 0x000fe200078e00ff */
[----:B------:R-:W-:Y:S01]  /*3450*/  R2UR UR9, R0 ;  /* 0x00000000000972ca */ /* 0x000fe200000e0000 */
[----:B--2---:R-:W-:Y:S01]  /*3460*/  IMAD.MOV.U32 R3, RZ, RZ, RZ ;  /* 0x000000ffff037224 */ /* 0x004fe200078e00ff */
[----:B------:R-:W-:Y:S01]  /*3470*/  UMOV UR15, URZ ;  /* 0x000000ff000f7c82 */ /* 0x000fe20008000000 */
[----:B------:R-:W-:Y:S01]  /*3480*/  UMOV UR24, 0x0 ;  /* 0x0000000000187882 */ /* 0x000fe20000000000 */
[----:B------:R-:W-:Y:S01]  /*3490*/  UMOV UR25, 0x4210010 ;  /* 0x0421001000197882 */ /* 0x000fe20000000000 */
[----:B------:R-:W-:Y:S01]  /*34a0*/  UMOV UR22, 0x0 ;  /* 0x0000000000167882 */ /* 0x000fe20000000000 */
[----:B---3--:R-:W-:Y:S01]  /*34b0*/  ULEA UR6, UR6, UR4, 0x18 ;  /* 0x0000000406067291 */ /* 0x008fe2000f8ec0ff */
[----:B------:R-:W2:Y:S03]  /*34c0*/  LDCU.64 UR4, c[0x0][0x388] ;  /* 0x00007100ff0477ac */ /* 0x000ea60008000a00 */
[----:B------:R-:W-:-:S02]  /*34d0*/  UIADD3 UR10, UPT, UPT, UR6, 0x4400, URZ ;  /* 0x00004400060a7890 */ /* 0x000fc4000fffe0ff */
[----:B------:R-:W-:-:S03]  /*34e0*/  UIADD3 UR11, UPT, UPT, UR6, 0x14400, URZ ;  /* 0x00014400060b7890 */ /* 0x000fc6000fffe0ff */
[----:B------:R-:W3:Y:S01]  /*34f0*/  LDS R2, [UR6+0x120] ;  /* 0x00012006ff027984 */ /* 0x000ee20008000800 */
[----:B------:R-:W-:Y:S02]  /*3500*/  USHF.R.U32.HI UR10, URZ, 0x4, UR10 ;  /* 0x00000004ff0a7899 */ /* 0x000fe4000801160a */
[----:B------:R-:W-:Y:S02]  /*3510*/  USHF.R.U32.HI UR11, URZ, 0x4, UR11 ;  /* 0x00000004ff0b7899 */ /* 0x000fe4000801160b */
[----:B------:R-:W-:Y:S02]  /*3520*/  ULOP3.LUT UR10, UR10, 0x3fff, URZ, 0xc0, !UPT ;  /* 0x00003fff0a0a7892 */ /* 0x000fe4000f8ec0ff */
[----:B------:R-:W-:Y:S02]  /*3530*/  ULOP3.LUT UR11, UR11, 0x3fff, URZ, 0xc0, !UPT ;  /* 0x00003fff0b0b7892 */ /* 0x000fe4000f8ec0ff */
[----:B------:R-:W-:Y:S02]  /*3540*/  ULOP3.LUT UR10, UR10, 0x10000, URZ, 0xfc, !UPT ;  /* 0x000100000a0a7892 */ /* 0x000fe4000f8efcff */
[----:B--2---:R-:W-:-:S02]  /*3550*/  UIADD3 UR7, UPT, UPT, UR4, 0x3f, URZ ;  /* 0x0000003f04077890 */ /* 0x004fc4000fffe0ff */
[----:B------:R-:W-:Y:S02]  /*3560*/  ULOP3.LUT UR11, UR11, 0x2000000, URZ, 0xfc, !UPT ;  /* 0x020000000b0b7892 */ /* 0x000fe4000f8efcff */
[----:B------:R-:W-:Y:S01]  /*3570*/  USHF.R.S32.HI UR4, URZ, 0x1f, UR7 ;  /* 0x0000001fff047899 */ /* 0x000fe20008011407 */
[----:B------:R-:W-:Y:S01]  /*3580*/  UMOV UR23, 0x4210010 ;  /* 0x0421001000177882 */ /* 0x000fe20000000000 */
[----:B------:R-:W-:Y:S02]  /*3590*/  UMOV UR20, 0x0 ;  /* 0x0000000000147882 */ /* 0x000fe40000000000 */
[----:B------:R-:W-:Y:S01]  /*35a0*/  ULEA.HI UR7, UR4, UR7, URZ, 0x6 ;  /* 0x0000000704077291 */ /* 0x000fe2000f8f30ff */
[----:B------:R-:W-:Y:S01]  /*35b0*/  UMOV UR21, 0x4210010 ;  /* 0x0421001000157882 */ /* 0x000fe20000000000 */
[----:B------:R-:W-:Y:S02]  /*35c0*/  UMOV UR18, 0x0 ;  /* 0x0000000000127882 */ /* 0x000fe40000000000 */
[----:B------:R-:W-:Y:S01]  /*35d0*/  USHF.R.S32.HI UR7, URZ, 0x6, UR7 ;  /* 0x00000006ff077899 */ /* 0x000fe20008011407 */
[----:B------:R-:W-:-:S02]  /*35e0*/  UMOV UR19, 0x4210010 ;  /* 0x0421001000137882 */ /* 0x000fc40000000000 */
[----:B------:R-:W2:Y:S01]  /*35f0*/  LDCU UR4, c[0x0][0x390] ;  /* 0x00007200ff0477ac */ /* 0x000ea20008000800 */
[----:B------:R-:W-:Y:S02]  /*3600*/  UIMAD UR7, UR7, UR5, URZ ;  /* 0x00000005070772a4 */ /* 0x000fe4000f8e02ff */
[----:B------:R-:W-:-:S04]  /*3610*/  UIADD3 UR5, UPT, UPT, UR6, 0xd8, URZ ;  /* 0x000000d806057890 */ /* 0x000fc8000fffe0ff */
[----:B------:R-:W-:Y:S01]  /*3620*/  UPRMT UR5, URZ, 0x654, UR5 ;  /* 0x00000654ff057896 */ /* 0x000fe20008000005 */
[C---:B---3--:R-:W-:Y:S01]  /*3630*/  VIADD R5, R2.reuse, 0x80 ;  /* 0x0000008002057836 */ /* 0x048fe20000000000 */
[----:B------:R-:W-:Y:S01]  /*3640*/  LOP3.LUT R4, R2, 0xffff, RZ, 0xc0, !PT ;  /* 0x0000ffff02047812 */ /* 0x000fe200078ec0ff */
[----:B--2---:R-:W-:-:S03]  /*3650*/  UIMAD UR4, UR7, UR4, URZ ;  /* 0x00000004070472a4 */ /* 0x004fc6000f8e02ff */
[----:B------:R-:W-:Y:S01]  /*3660*/  LOP3.LUT R5, R5, 0xffff, RZ, 0xc0, !PT ;  /* 0x0000ffff05057812 */ /* 0x000fe200078ec0ff */
[----:B------:R-:W-:-:S04]  /*3670*/  UIADD3 UR17, UPT, UPT, UR4, -0x1, URZ ;  /* 0xffffffff04117890 */ /* 0x000fc8000fffe0ff */
[----:B------:R2:W-:Y:S01]  /*3680*/  STL.64 [R1], R4 ;  /* 0x0000000401007387 */ /* 0x0005e20000100a00 */
[----:B------:R-:W-:-:S11]  /*3690*/  UISETP.GE.AND UP2, UPT, UR4, 0x1, UPT ;  /* 0x000000010400788c */ /* 0x000fd6000bf46270 */
.L_x_65:
[----:B--2---:R-:W-:-:S04]  /*36a0*/  SHF.L.U32 R5, R8, 0x1f, RZ ;  /* 0x0000001f08057819 */ /* 0x004fc800000006ff */
[----:B------:R-:W2:Y:S02]  /*36b0*/  SYNCS.PHASECHK.TRANS64.TRYWAIT P0, [UR6+0xd0], R5 ;  /* 0x0000d005ff0075a7 */ /* 0x000ea40008001106 */
[----:B--234-:R-:W-:Y:S05]  /*36c0*/  @!P0 BRA `(.L_x_59) ;  /* 0x0000005000f48947 */ /* 0x01cfea0003800000 */
.L_x_158:
[----:B--2---:R-:W2:Y:S01]  /*36d0*/  LDS.128 R4, [UR6+0x110] ;  /* 0x00011006ff047984 */ /* 0x004ea20008000c00 */
[----:B------:R-:W-:Y:S01]  /*36e0*/  ULEA UR8, UR16, UR6, 0x3 ;  /* 0x0000000610087291 */ /* 0x000fe2000f8e18ff */
[----:B------:R-:W-:Y:S01]  /*36f0*/  SHF.L.U32 R0, R9, 0x1f, RZ ;  /* 0x0000001f09007819 */ /* 0x000fe200000006ff */
[----:B------:R-:W-:Y:S01]  /*3700*/  @!PT LDS RZ, [RZ] ;  /* 0x00000000fffff984 */ /* 0x000fe20000000800 */
[----:B------:R-:W-:Y:S01]  /*3710*/  @!PT LDS RZ, [RZ] ;  /* 0x00000000fffff984 */ /* 0x000fe20000000800 */
[----:B------:R-:W-:Y:S01]  /*3720*/  @!PT LDS RZ, [RZ] ;  /* 0x00000000fffff984 */ /* 0x000fe20000000800 */
[----:B------:R-:W-:Y:S01]  /*3730*/  @!PT LDS RZ, [RZ] ;  /* 0x00000000fffff984 */ /* 0x000fe20000000800 */
[----:B------:R3:W-:Y:S06]  /*3740*/  MEMBAR.ALL.CTA ;  /* 0x0000000000007992 */ /* 0x0007ec0000008000 */
[----:B---3--:R-:W3:Y:S02]  /*3750*/  FENCE.VIEW.ASYNC.S ;  /* 0x00000000000073c6 */ /* 0x008ee40000000000 */
[----:B---3--:R-:W-:Y:S01]  /*3760*/  SYNCS.ARRIVE.TRANS64.RED.A1T0 RZ, [UR5], RZ ;  /* 0x000000ffffff79a7 */ /* 0x008fe20008100405 */
[----:B------:R-:W3:Y:S01]  /*3770*/  SYNCS.PHASECHK.TRANS64.TRYWAIT P0, [UR8+0xf0], R0 ;  /* 0x0000f000ff0075a7 */ /* 0x000ee20008001108 */
[----:B--2---:R-:W-:Y:S01]  /*3780*/  LOP3.LUT P3, RZ, R6, 0x1, RZ, 0xc0, !PT ;  /* 0x0000000106ff7812 */ /* 0x004fe2000786c0ff */
[----:B---3--:R-:W-:-:S12]  /*3790*/  @!P0 BRA `(.L_x_60) ;  /* 0x0000005000d88947 */ /* 0x008fd80003800000 */
.L_x_160:
[----:B------:R-:W-:Y:S05]  /*37a0*/  BRA.U !UP2, `(.L_x_61) ;  /* 0x000000010af07547 */ /* 0x000fea000b800000 */
[----:B--2---:R-:W-:Y:S01]  /*37b0*/  IMAD.U32 R0, RZ, RZ, UR16 ;  /* 0x00000010ff007e24 */ /* 0x004fe2000f8e00ff */
[----:B------:R-:W-:-:S04]  /*37c0*/  ULEA UR4, UR15, UR6, 0x3 ;  /* 0x000000060f047291 */ /* 0x000fc8000f8e18ff */
[----:B------:R-:W-:Y:S02]  /*37d0*/  LEA R4, R0, R1, 0x2 ;  /* 0x0000000100047211 */ /* 0x000fe400078e10ff */
[----:B------:R-:W-:-:S04]  /*37e0*/  SHF.L.U32 R0, R3, 0x1f, RZ ;  /* 0x0000001f03007819 */ /* 0x000fc800000006ff */
[----:B------:R-:W5:Y:S01]  /*37f0*/  LDL R4, [R4] ;  /* 0x0000000004047983 */ /* 0x000f620000100800 */
[----:B------:R2:W3:Y:S01]  /*3800*/  SYNCS.PHASECHK.TRANS64.TRYWAIT P2, [UR4], R0 ;  /* 0x00000000ff0075a7 */ /* 0x0004e20008041104 */
[----:B------:R-:W-:Y:S01]  /*3810*/  UPLOP3.LUT UP3, UPT, UPT, UPT, UPT, 0x40, 0x4 ;  /* 0x000000000004789c */ /* 0x000fe20003f6e870 */
[----:B------:R-:W-:Y:S01]  /*3820*/  UMOV UR14, UR17 ;  /* 0x00000011000e7c82 */ /* 0x000fe20008000000 */
[----:B------:R-:W-:-:S09]  /*3830*/  UMOV UR13, UR15 ;  /* 0x0000000f000d7c82 */ /* 0x000fd20008000000 */
.L_x_64:
[----:B----4-:R-:W-:Y:S01]  /*3840*/  ULEA UR7, UR13, UR6, 0x3 ;  /* 0x000000060d077291 */ /* 0x010fe2000f8e18ff */
[----:B--23--:R-:W-:Y:S11]  /*3850*/  @P2 BRA `(.L_x_62) ;  /* 0x00000000000c2947 */ /* 0x00cff60003800000 */
[----:B------:R-:W-:Y:S04]  /*3860*/  SHF.L.U32 R5, R3, 0x1f, RZ ;  /* 0x0000001f03057819 */ /* 0x000fe800000006ff */
[----:B------:R-:W3:Y:S02]  /*3870*/  SYNCS.PHASECHK.TRANS64.TRYWAIT P0, [UR7], R5 ;  /* 0x00000005ff0075a7 */ /* 0x000ee40008001107 */
[----:B---3--:R-:W-:Y:S05]  /*3880*/  @!P0 BRA `(.L_x_63) ;  /* 0x0000005000b48947 */ /* 0x008fea0003800000 */
.L_x_62:
[----:B------:R-:W-:Y:S01]  /*3890*/  UISETP.NE.AND UP0, UPT, UR14, URZ, UPT ;  /* 0x000000ff0e00728c */ /* 0x000fe2000bf05270 */
[----:B------:R-:W-:Y:S01]  /*38a0*/  PLOP3.LUT P2, PT, PT, PT, PT, 0x80, 0x8 ;  /* 0x000000000008781c */ /* 0x000fe20003f4f070 */
[----:B------:R-:W-:Y:S01]  /*38b0*/  UIADD3 UR15, UPT, UPT, UR13, 0x1, URZ ;  /* 0x000000010d0f7890 */ /* 0x000fe2000fffe0ff */
[----:B------:R-:W-:Y:S03]  /*38c0*/  ELECT P1, URZ, PT ;  /* 0x0000000000ff782f */ /* 0x000fe60003820000 */
[----:B------:R-:W-:Y:S01]  /*38d0*/  UISETP.NE.AND UP1, UPT, UR15, 0x8, UPT ;  /* 0x000000080f00788c */ /* 0x000fe2000bf25270 */
[----:B------:R-:W-:Y:S01]  /*38e0*/  PLOP3.LUT P0, PT, PT, PT, UP0, 0x80, 0x8 ;  /* 0x000000000008781c */ /* 0x000fe20003f0f008 */
[----:B------:R-:W-:Y:S02]  /*38f0*/  ULEA UR26, UR13, UR11, 0xa ;  /* 0x0000000b0d1a7291 */ /* 0x000fe4000f8e50ff */
[----:B------:R-:W-:Y:S02]  /*3900*/  USEL UR12, URZ, 0x1, UP1 ;  /* 0x00000001ff0c7887 */ /* 0x000fe40008800000 */
[----:B------:R-:W-:Y:S02]  /*3910*/  USEL UR15, UR15, URZ, UP1 ;  /* 0x000000ff0f0f7287 */ /* 0x000fe40008800000 */
[----:B------:R-:W-:Y:S02]  /*3920*/  ULEA UR28, UR13, UR10, 0x9 ;  /* 0x0000000a0d1c7291 */ /* 0x000fe4000f8e48ff */
[----:B------:R-:W-:Y:S01]  /*3930*/  @UP0 ULEA UR4, UR15, UR6, 0x3 ;  /* 0x000000060f040291 */ /* 0x000fe2000f8e18ff */
[----:B------:R-:W-:Y:S01]  /*3940*/  LOP3.LUT R3, R3, UR12, RZ, 0x3c, !PT ;  /* 0x0000000c03037c12 */ /* 0x000fe2000f8e3cff */
[----:B------:R-:W-:Y:S02]  /*3950*/  UIADD3 UR36, UPT, UPT, UR26, 0x80, URZ ;  /* 0x000000801a247890 */ /* 0x000fe4000fffe0ff */
[----:B------:R-:W-:Y:S01]  /*3960*/  UIADD3 UR34, UPT, UPT, UR28, 0x2, URZ ;  /* 0x000000021c227890 */ /* 0x000fe2000fffe0ff */
[----:B--2---:R-:W-:Y:S01]  /*3970*/  @P0 SHF.L.U32 R0, R3, 0x1f, RZ ;  /* 0x0000001f03000819 */ /* 0x004fe200000006ff */
[----:B------:R-:W-:Y:S02]  /*3980*/  UIADD3 UR32, UPT, UPT, UR26, 0x100, URZ ;  /* 0x000001001a207890 */ /* 0x000fe4000fffe0ff */
[----:B------:R-:W-:Y:S01]  /*3990*/  UIADD3 UR30, UPT, UPT, UR28, 0x4, URZ ;  /* 0x000000041c1e7890 */ /* 0x000fe2000fffe0ff */
[----:B------:R4:W2:Y:S01]  /*39a0*/  @P0 SYNCS.PHASECHK.TRANS64.TRYWAIT P2, [UR4], R0 ;  /* 0x00000000ff0005a7 */ /* 0x0008a20008041104 */
[----:B------:R-:W-:Y:S02]  /*39b0*/  ELECT P0, URZ, PT ;  /* 0x0000000000ff782f */ /* 0x000fe40003800000 */
[C---:B-----5:R-:W-:Y:S01]  /*39c0*/  @P1 R2UR.BROADCAST UR4, R4.reuse ;  /* 0x00000000040412ca */ /* 0x060fe200008e0000 */
[----:B------:R-:W-:Y:S10]  /*39d0*/  UIADD3 UR7, UPT, UPT, UR7, 0x40, URZ ;  /* 0x0000004007077890 */ /* 0x000ff4000fffe0ff */
[C---:B------:R-:W-:Y:S02]  /*39e0*/  @P0 R2UR.BROADCAST UR12, R4.reuse ;  /* 0x00000000040c02ca */ /* 0x040fe400008e0000 */
[----:B------:R-:W-:Y:S01]  /*39f0*/  ELECT P0, URZ, PT ;  /* 0x0000000000ff782f */ /* 0x000fe20003800000 */
[----:B------:R-:W-:Y:S01]  /*3a00*/  UMOV UR27, 0x40004040 ;  /* 0x40004040001b7882 */ /* 0x000fe20000000000 */
[----:B------:R-:W-:Y:S01]  /*3a10*/  UMOV UR29, 0x40004040 ;  /* 0x40004040001d7882 */ /* 0x000fe20000000000 */
[----:B------:R-:W-:Y:S01]  /*3a20*/  UMOV UR37, 0x40004040 ;  /* 0x4000404000257882 */ /* 0x000fe20000000000 */
[----:B------:R-:W-:Y:S01]  /*3a30*/  UMOV UR35, 0x40004040 ;  /* 0x4000404000237882 */ /* 0x000fe20000000000 */
[----:B------:R-:W-:Y:S01]  /*3a40*/  UMOV UR33, 0x40004040 ;  /* 0x4000404000217882 */ /* 0x000fe20000000000 */
[----:B------:R-:W-:Y:S01]  /*3a50*/  UMOV UR31, 0x40004040 ;  /* 0x40004040001f7882 */ /* 0x000fe20000000000 */
[----:B------:R-:W-:Y:S01]  /*3a60*/  UMOV UR13, UR15 ;  /* 0x0000000f000d7c82 */ /* 0x000fe20008000000 */
[----:B------:R3:W-:Y:S01]  /*3a70*/  UTCHMMA gdesc[UR28], gdesc[UR26], tmem[UR4], tmem[UR24], idesc[UR25], UP3 ;  /* 0x00ff181a1c0075ea */ /* 0x0007e20009800004 */
[----:B------:R-:W-:Y:S02]  /*3a80*/  UPLOP3.LUT UP3, UPT, UPT, UPT, UPT, 0x80, 0x8 ;  /* 0x000000000008789c */ /* 0x000fe40003f6f070 */
[----:B------:R1:W-:Y:S01]  /*3a90*/  UTCHMMA gdesc[UR34], gdesc[UR36], tmem[UR12], tmem[UR22], idesc[UR23], UPT ;  /* 0x00ff1624220075ea */ /* 0x0003e2000b80000c */
[----:B---3--:R-:W-:Y:S01]  /*3aa0*/  UIADD3 UR26, UPT, UPT, UR26, 0x180, URZ ;  /* 0x000001801a1a7890 */ /* 0x008fe2000fffe0ff */
[C---:B------:R-:W-:Y:S02]  /*3ab0*/  @P0 R2UR.BROADCAST UR4, R4.reuse ;  /* 0x00000000040402ca */ /* 0x040fe400008e0000 */
[----:B------:R-:W-:Y:S11]  /*3ac0*/  ELECT P0, URZ, PT ;  /* 0x0000000000ff782f */ /* 0x000ff60003800000 */
[----:B------:R-:W-:Y:S02]  /*3ad0*/  @!UPT UIADD3 URZ, UPT, UPT, URZ, URZ, URZ ;  /* 0x000000fffffff290 */ /* 0x000fe4000fffe0ff */
[----:B-1----:R-:W-:Y:S01]  /*3ae0*/  @P0 R2UR.BROADCAST UR12, R4 ;  /* 0x00000000040c02ca */ /* 0x002fe200008e0000 */
[----:B------:R-:W-:Y:S01]  /*3af0*/  UIADD3 UR28, UPT, UPT, UR28, 0x6, URZ ;  /* 0x000000061c1c7890 */ /* 0x000fe2000fffe0ff */
[----:B------:R1:W-:Y:S11]  /*3b00*/  UTCHMMA gdesc[UR30], gdesc[UR32], tmem[UR4], tmem[UR20], idesc[UR21], UPT ;  /* 0x00ff14201e0075ea */ /* 0x0003f6000b800004 */
[----:B------:R4:W-:Y:S01]  /*3b10*/  UTCHMMA gdesc[UR28], gdesc[UR26], tmem[UR12], tmem[UR18], idesc[UR19], UPT ;  /* 0x00ff121a1c0075ea */ /* 0x0009e2000b80000c */
[----:B------:R4:W-:Y:S01]  /*3b20*/  UTCBAR.MULTICAST [UR7], URZ, UR9 ;  /* 0x000000ff070073e9 */ /* 0x0009e20008000809 */
[----:B-1----:R-:W-:Y:S02]  /*3b30*/  UIADD3 UR4, UPT, UPT, UR14, 0x1, URZ ;  /* 0x000000010e047890 */ /* 0x002fe4000fffe0ff */
[----:B------:R-:W-:Y:S02]  /*3b40*/  UIADD3 UR14, UPT, UPT, UR14, -0x1, URZ ;  /* 0xffffffff0e0e7890 */ /* 0x000fe4000fffe0ff */
[----:B------:R-:W-:Y:S09]  /*3b50*/  UISETP.GT.U32.AND UP0, UPT, UR4, 0x1, UPT ;  /* 0x000000010400788c */ /* 0x000ff2000bf04070 */
[----:B------:R-:W-:Y:S05]  /*3b60*/  BRA.U UP0, `(.L_x_64) ;  /* 0xfffffffd00347547 */ /* 0x000fea000b83ffff */
.L_x_61:
[----:B------:R-:W-:Y:S01]  /*3b70*/  UIADD3 UR16, UPT, UPT, UR16, 0x1, URZ ;  /* 0x0000000110107890 */ /* 0x000fe2000fffe0ff */
[----:B------:R-:W-:Y:S01]  /*3b80*/  LOP3.LUT R8, R8, 0x1, RZ, 0x3c, !PT ;  /* 0x0000000108087812 */ /* 0x000fe200078e3cff */
[----:B------:R-:W-:Y:S02]  /*3b90*/  UIADD3 UR8, UPT, UPT, UR8, 0xe0, URZ ;  /* 0x000000e008087890 */ /* 0x000fe4000fffe0ff */
[----:B------:R-:W-:-:S04]  /*3ba0*/  UISETP.NE.AND UP0, UPT, UR16, 0x2, UPT ;  /* 0x000000021000788c */ /* 0x000fc8000bf05270 */
[----:B------:R-:W-:Y:S02]  /*3bb0*/  USEL UR4, URZ, 0x1, UP0 ;  /* 0x00000001ff047887 */ /* 0x000fe40008000000 */
[----:B------:R-:W-:Y:S01]  /*3bc0*/  USEL UR16, UR16, URZ, UP0 ;  /* 0x000000ff10107287 */ /* 0x000fe20008000000 */
[----:B------:R3:W-:Y:S03]  /*3bd0*/  UTCBAR [UR8], URZ ;  /* 0x000000ff080073e9 */ /* 0x0007e600080000ff */
[----:B------:R-:W-:Y:S01]  /*3be0*/  LOP3.LUT R9, R9, UR4, RZ, 0x3c, !PT ;  /* 0x0000000409097c12 */ /* 0x000fe2000f8e3cff */
[----:B------:R-:W-:Y:S07]  /*3bf0*/  @P3 BRA `(.L_x_65) ;  /* 0xfffffff800a83947 */ /* 0x000fee000383ffff */
[----:B------:R-:W1:Y:S01]  /*3c00*/  S2UR UR4, SR_CgaCtaId ;  /* 0x00000000000479c3 */ /* 0x000e620000008800 */
[----:B------:R-:W-:Y:S01]  /*3c10*/  ELECT P0, URZ, PT ;  /* 0x0000000000ff782f */ /* 0x000fe20003800000 */
[----:B--2-4-:R-:W-:Y:S01]  /*3c20*/  IMAD.MOV.U32 R0, RZ, RZ, 0x1 ;  /* 0x00000001ff007424 */ /* 0x014fe200078e00ff */
[----:B------:R-:W-:Y:S01]  /*3c30*/  UIADD3 UR6, UPT, UPT, UR6, 0xf0, URZ ;  /* 0x000000f006067890 */ /* 0x000fe2000fffe0ff */
[----:B------:R-:W-:Y:S01]  /*3c40*/  SHF.L.U32 R3, R9, 0x1f, RZ ;  /* 0x0000001f09037819 */ /* 0x000fe200000006ff */
[----:B------:R-:W-:-:S03]  /*3c50*/  UMOV UR5, 0x40 ;  /* 0x0000004000057882 */ /* 0x000fc60000000000 */
[----:B------:R-:W-:Y:S01]  /*3c60*/  UVIRTCOUNT.DEALLOC.SMPOOL 0x80 ;  /* 0x000000800000784c */ /* 0x000fe20000000000 */
[----:B-1----:R-:W-:Y:S02]  /*3c70*/  ULEA UR4, UR4, UR5, 0x18 ;  /* 0x0000000504047291 */ /* 0x002fe4000f8ec0ff */
[----:B------:R-:W-:-:S07]  /*3c80*/  ULEA UR5, UR16, UR6, 0x3 ;  /* 0x0000000610057291 */ /* 0x000fce000f8e18ff */
[----:B------:R1:W-:Y:S02]  /*3c90*/  @P0 STS.U8 [UR4+0x1c], R0 ;  /* 0x00001c00ff000988 */ /* 0x0003e40008000004 */
[----:B------:R-:W2:Y:S02]  /*3ca0*/  SYNCS.PHASECHK.TRANS64.TRYWAIT P0, [UR5], R3 ;  /* 0x00000003ff0075a7 */ /* 0x000ea40008001105 */
[----:B-12---:R-:W-:Y:S05]  /*3cb0*/  @!P0 BRA `(.L_x_66) ;  /* 0x0000004c00c08947 */ /* 0x006fea0003800000 */
.L_x_163:
[----:B------:R-:W-:-:S04]  /*3cc0*/  UIADD3 UR7, UPT, UPT, UR16, 0x1, URZ ;  /* 0x0000000110077890 */ /* 0x000fc8000fffe0ff */
[----:B------:R-:W-:-:S04]  /*3cd0*/  UISETP.NE.AND UP0, UPT, UR7, 0x2, UPT ;  /* 0x000000020700788c */ /* 0x000fc8000bf05270 */
[----:B------:R-:W-:Y:S02]  /*3ce0*/  USEL UR5, URZ, 0x1, UP0 ;  /* 0x00000001ff057887 */ /* 0x000fe40008000000 */
[----:B------:R-:W-:-:S04]  /*3cf0*/  USEL UR7, UR7, URZ, UP0 ;  /* 0x000000ff07077287 */ /* 0x000fc80008000000 */
[----:B------:R-:W-:Y:S01]  /*3d00*/  ULEA UR7, UR7, UR6, 0x3 ;  /* 0x0000000607077291 */ /* 0x000fe2000f8e18ff */
[----:B-1----:R-:W-:-:S04]  /*3d10*/  LOP3.LUT R3, R9, UR5, RZ, 0x3c, !PT ;  /* 0x0000000509037c12 */ /* 0x002fc8000f8e3cff */
[----:B------:R-:W-:-:S04]  /*3d20*/  SHF.L.U32 R3, R3, 0x1f, RZ ;  /* 0x0000001f03037819 */ /* 0x000fc800000006ff */
[----:B------:R-:W1:Y:S02]  /*3d30*/  SYNCS.PHASECHK.TRANS64.TRYWAIT P0, [UR7], R3 ;  /* 0x00000003ff0075a7 */ /* 0x000e640008001107 */
[----:B-1----:R-:W-:Y:S05]  /*3d40*/  @!P0 BRA `(.L_x_67) ;  /* 0x0000004c00b48947 */ /* 0x002fea0003800000 */
.L_x_165:
[----:B------:R-:W-:Y:S01]  /*3d50*/  NOP ;  /* 0x0000000000007918 */ /* 0x000fe20000000000 */
[----:B-1----:R-:W1:Y:S01]  /*3d60*/  LDS R0, [UR4+0x14] ;  /* 0x00001404ff007984 */ /* 0x002e620008000800 */
[----:B------:R-:W-:Y:S01]  /*3d70*/  LOP3.LUT R2, R2, 0xffff, RZ, 0xc0, !PT ;  /* 0x0000ffff02027812 */ /* 0x000fe200078ec0ff */
[----:B------:R-:W-:Y:S02]  /*3d80*/  IMAD.MOV.U32 R3, RZ, RZ, 0xffff ;  /* 0x0000ffffff037424 */ /* 0x000fe400078e00ff */
[----:B------:R-:W-:Y:S01]  /*3d90*/  IMAD.MOV.U32 R5, RZ, RZ, 0x1 ;  /* 0x00000001ff057424 */ /* 0x000fe200078e00ff */
[----:B------:R-:W-:-:S04]  /*3da0*/  SHF.R.U32.HI R2, RZ, 0x5, R2 ;  /* 0x00000005ff027819 */ /* 0x000fc80000011602 */
[-C--:B------:R-:W-:Y:S02]  /*3db0*/  SHF.L.U32 R3, R3, R2.reuse, RZ ;  /* 0x0000000203037219 */ /* 0x080fe400000006ff */
[----:B------:R-:W-:Y:S02]  /*3dc0*/  SHF.L.U32 R5, R5, R2, RZ ;  /* 0x0000000205057219 */ /* 0x000fe400000006ff */
[----:B-1----:R-:W-:-:S04]  /*3dd0*/  LOP3.LUT R0, R0, R3, RZ, 0xc0, !PT ;  /* 0x0000000300007212 */ /* 0x002fc800078ec0ff */
[----:B------:R-:W-:-:S13]  /*3de0*/  ISETP.NE.AND P0, PT, R0, R3, PT ;  /* 0x000000030000720c */ /* 0x000fda0003f05270 */
[----:B------:R-:W-:Y:S05]  /*3df0*/  @P0 BRA `(.L_x_68) ;  /* 0x00000000005c0947 */ /* 0x000fea0003800000 */
[----:B------:R-:W1:Y:S02]  /*3e00*/  LDS R0, [UR4+0x18] ;  /* 0x00001804ff007984 */ /* 0x000e640008000800 */
[----:B-1----:R-:W-:-:S04]  /*3e10*/  LOP3.LUT R0, R0, R5, RZ, 0xc0, !PT ;  /* 0x0000000500007212 */ /* 0x002fc800078ec0ff */
[----:B------:R-:W-:-:S13]  /*3e20*/  ISETP.NE.AND P0, PT, R0, R5, PT ;  /* 0x000000050000720c */ /* 0x000fda0003f05270 */
[----:B------:R-:W-:Y:S05]  /*3e30*/  @P0 BRA `(.L_x_69) ;  /* 0x0000000000400947 */ /* 0x000fea0003800000 */
[----:B---3--:R-:W-:Y:S01]  /*3e40*/  R2UR UR8, R3 ;  /* 0x00000000030872ca */ /* 0x008fe200000e0000 */
[----:B------:R-:W1:Y:S01]  /*3e50*/  S2R R2, SR_LANEID ;  /* 0x0000000000027919 */ /* 0x000e620000000000 */
[----:B------:R-:W-:Y:S01]  /*3e60*/  LOP3.LUT R5, RZ, R5, RZ, 0x33, !PT ;  /* 0x00000005ff057212 */ /* 0x000fe200078e33ff */
[----:B------:R-:W-:Y:S02]  /*3e70*/  VOTEU.ANY UR7, UPT, PT ;  /* 0x0000000000077886 */ /* 0x000fe400038e0100 */
[----:B------:R-:W-:Y:S01]  /*3e80*/  UFLO.U32 UR7, UR7 ;  /* 0x00000007000772bd */ /* 0x000fe200080e0000 */
[----:B------:R-:W2:Y:S07]  /*3e90*/  REDUX UR5, R5 ;  /* 0x00000000050573c4 */ /* 0x000eae0000000000 */
[----:B------:R-:W-:-:S06]  /*3ea0*/  ULOP3.LUT UR8, URZ, UR8, URZ, 0x33, !UPT ;  /* 0x00000008ff087292 */ /* 0x000fcc000f8e33ff */
[----:B------:R-:W-:-:S04]  /*3eb0*/  IMAD.U32 R0, RZ, RZ, UR8 ;  /* 0x00000008ff007e24 */ /* 0x000fc8000f8e00ff */
[----:B------:R-:W3:Y:S02]  /*3ec0*/  REDUX UR6, R0 ;  /* 0x00000000000673c4 */ /* 0x000ee40000000000 */
[----:B------:R4:W-:Y:S01]  /*3ed0*/  UTCATOMSWS.AND URZ, UR8 ;  /* 0x0000000800ff79e3 */ /* 0x0009e20008000000 */
[----:B-1----:R-:W-:Y:S01]  /*3ee0*/  ISETP.EQ.U32.AND P0, PT, R2, UR7, PT ;  /* 0x0000000702007c0c */ /* 0x002fe2000bf02070 */
[----:B--2---:R-:W-:Y:S02]  /*3ef0*/  IMAD.U32 R2, RZ, RZ, UR5 ;  /* 0x00000005ff027e24 */ /* 0x004fe4000f8e00ff */
[----:B---3--:R-:W-:-:S10]  /*3f00*/  IMAD.U32 R3, RZ, RZ, UR6 ;  /* 0x00000006ff037e24 */ /* 0x008fd4000f8e00ff */
[----:B------:R4:W-:Y:S04]  /*3f10*/  @P0 ATOMS.AND RZ, [UR4+0x14], R3 ;  /* 0x00001403ffff098c */ /* 0x0009e8000a800004 */
[----:B------:R4:W-:Y:S01]  /*3f20*/  @P0 ATOMS.AND RZ, [UR4+0x18], R2 ;  /* 0x00001802ffff098c */ /* 0x0009e2000a800004 */
[----:B------:R-:W-:Y:S05]  /*3f30*/  BRA `(.L_x_70) ;  /* 0x0000000000147947 */ /* 0x000fea0003800000 */
.L_x_69:
[----:B------:R-:W-:Y:S02]  /*3f40*/  MOV R2, 0x3f60 ;  /* 0x00003f6000027802 */ /* 0x000fe40000000f00 */
[----:B---3-5:R-:W-:Y:S05]  /*3f50*/  CALL.REL.NOINC `($__internal_0_$__cuda_sm10x_tcgen05_guardrail_trap_col_being_dealloced_not_returned_by_alloc) ;  /* 0x0000005000a07944 */ /* 0x028fea0003c00000 */
[----:B------:R-:W-:Y:S05]  /*3f60*/  BRA `(.L_x_70) ;  /* 0x0000000000087947 */ /* 0x000fea0003800000 */
.L_x_68:
[----:B------:R-:W-:Y:S02]  /*3f70*/  MOV R2, 0x3f90 ;  /* 0x00003f9000027802 */ /* 0x000fe40000000f00 */
[----:B---3-5:R-:W-:Y:S05]  /*3f80*/  CALL.REL.NOINC `($__internal_2_$__cuda_sm10x_tcgen05_guardrail_trap_unallocated_columns_being_dealloced) ;  /* 0x0000005000ac7944 */ /* 0x028fea0003c00000 */
.L_x_70:
[----:B------:R-:W-:Y:S01]  /*3f90*/  NOP ;  /* 0x0000000000007918 */ /* 0x000fe20000000000 */
[----:B----4-:R-:W-:Y:S05]  /*3fa0*/  EXIT ;  /* 0x000000000000794d */ /* 0x010fea0003800000 */
.L_x_54:
[----:B------:R-:W-:-:S09]  /*3fb0*/  UISETP.NE.OR UP6, UPT, UR4, 0x3, !UP6 ;  /* 0x000000030400788c */ /* 0x000fd2000f7c5670 */
[----:B------:R-:W-:Y:S05]  /*3fc0*/  BRA.U UP6, `(.L_x_71) ;  /* 0x0000001106647547 */ /* 0x000fea000b800000 */
[----:B-----5:R-:W2:Y:S01]  /*3fd0*/  LDC.64 R32, c[0x0][0x988] ;  /* 0x00026200ff207b82 */ /* 0x020ea20000000a00 */
[----:B------:R-:W3:Y:S01]  /*3fe0*/  LDCU.64 UR6, c[0x0][0x888] ;  /* 0x00011100ff0677ac */ /* 0x000ee20008000a00 */
[----:B------:R-:W-:Y:S02]  /*3ff0*/  IMAD.MOV.U32 R36, RZ, RZ, 0x1 ;  /* 0x00000001ff247424 */ /* 0x000fe400078e00ff */
[----:B------:R-:W-:Y:S01]  /*4000*/  IMAD.MOV.U32 R34, RZ, RZ, RZ ;  /* 0x000000ffff227224 */ /* 0x000fe200078e00ff */
[----:B------:R-:W4:Y:S03]  /*4010*/  LDCU.64 UR4, c[0x0][0x890] ;  /* 0x00011200ff0477ac */ /* 0x000f260008000a00 */
[----:B------:R-:W1:Y:S01]  /*4020*/  LDC.64 R24, c[0x0][0x980] ;  /* 0x00026000ff187b82 */ /* 0x000e620000000a00 */
[----:B------:R-:W-:Y:S01]  /*4030*/  UMOV UR15, 0x400 ;  /* 0x00000400000f7882 */ /* 0x000fe20000000000 */
[----:B------:R-:W-:-:S02]  /*4040*/  USEL UR22, URZ, 0x1, UP5 ;  /* 0x00000001ff167887 */ /* 0x000fc4000a800000 */
[----:B------:R-:W-:Y:S02]  /*4050*/  ULEA UR15, UR45, UR15, 0x18 ;  /* 0x0000000f2d0f7291 */ /* 0x000fe4000f8ec0ff */
[----:B------:R-:W-:Y:S02]  /*4060*/  UPLOP3.LUT UP2, UPT, UPT, UPT, UPT, 0x40, 0x4 ;  /* 0x000000000004789c */ /* 0x000fe40003f4e870 */
[----:B------:R-:W1:Y:S01]  /*4070*/  LDC R0, c[0x0][0xb30] ;  /* 0x0002cc00ff007b82 */ /* 0x000e620000000800 */
[----:B------:R-:W-:Y:S02]  /*4080*/  UIADD3 UR23, UPT, UPT, UR15, 0x98, URZ ;  /* 0x000000980f177890 */ /* 0x000fe4000fffe0ff */
[----:B---3--:R-:W-:Y:S02]  /*4090*/  UISETP.NE.U32.AND UP1, UPT, UR6, URZ, UPT ;  /* 0x000000ff0600728c */ /* 0x008fe4000bf25070 */
[----:B------:R-:W-:Y:S02]  /*40a0*/  UIADD3 UR33, UPT, UPT, UR15, 0x80, URZ ;  /* 0x000000800f217890 */ /* 0x000fe4000fffe0ff */
[----:B------:R-:W-:Y:S01]  /*40b0*/  UISETP.NE.AND.EX UP1, UPT, UR7, URZ, UPT, UP1 ;  /* 0x000000ff0700728c */ /* 0x000fe2000bf25310 */
[----:B------:R-:W3:Y:S01]  /*40c0*/  LDC R27, c[0x0][0x370] ;  /* 0x0000dc00ff1b7b82 */ /* 0x000ee20000000800 */
[C---:B--2---:R-:W-:Y:S01]  /*40d0*/  ISETP.NE.AND P0, PT, R33.reuse, 0x1, PT ;  /* 0x000000012100780c */ /* 0x044fe20003f05270 */
[----:B------:R-:W-:Y:S01]  /*40e0*/  UIADD3 UR25, UPT, UPT, UR15, 0x88, URZ ;  /* 0x000000880f197890 */ /* 0x000fe2000fffe0ff */
[----:B------:R-:W-:Y:S01]  /*40f0*/  R2UR UR6, R33 ;  /* 0x00000000210672ca */ /* 0x000fe200000e0000 */
[----:B----4-:R-:W-:Y:S01]  /*4100*/  UISETP.NE.U32.AND UP5, UPT, UR4, URZ, UPT ;  /* 0x000000ff0400728c */ /* 0x010fe2000bfa5070 */
[----:B------:R-:W-:Y:S01]  /*4110*/  IMAD.MOV.U32 R33, RZ, RZ, 0x1000 ;  /* 0x00001000ff217424 */ /* 0x000fe200078e00ff */
[----:B------:R-:W-:-:S02]  /*4120*/  UIADD3 UR14, UPT, UPT, UR15, 0xd8, URZ ;  /* 0x000000d80f0e7890 */ /* 0x000fc4000fffe0ff */
[----:B------:R-:W2:Y:S01]  /*4130*/  LDC R2, c[0x0][0xb0c] ;  /* 0x0002c300ff027b82 */ /* 0x000ea20000000800 */
[----:B-1----:R-:W-:Y:S01]  /*4140*/  R2UR UR7, R24 ;  /* 0x00000000180772ca */ /* 0x002fe200000e0000 */
[----:B------:R-:W-:Y:S02]  /*4150*/  UIADD3 UR17, UPT, UPT, UR15, 0x90, URZ ;  /* 0x000000900f117890 */ /* 0x000fe4000fffe0ff */
[----:B------:R-:W-:Y:S02]  /*4160*/  UPRMT UR23, UR45, 0x654, UR23 ;  /* 0x000006542d177896 */ /* 0x000fe40008000017 */
[----:B------:R-:W-:Y:S02]  /*4170*/  UPRMT UR31, UR45, 0x654, UR33 ;  /* 0x000006542d1f7896 */ /* 0x000fe40008000021 */
[----:B------:R-:W1:Y:S01]  /*4180*/  LDC R17, c[0x0][0xb20] ;  /* 0x0002c800ff117b82 */ /* 0x000e620000000800 */
[----:B------:R-:W-:Y:S01]  /*4190*/  ISETP.NE.AND P1, PT, R0, 0x1, PT ;  /* 0x000000010000780c */ /* 0x000fe20003f25270 */
[----:B------:R-:W-:-:S02]  /*41a0*/  UPRMT UR30, UR45, 0x654, UR25 ;  /* 0x000006542d1e7896 */ /* 0x000fc40008000019 */
[----:B------:R-:W-:Y:S02]  /*41b0*/  UPRMT UR14, URZ, 0x654, UR14 ;  /* 0x00000654ff0e7896 */ /* 0x000fe4000800000e */
[----:B------:R-:W-:Y:S02]  /*41c0*/  UPRMT UR45, UR45, 0x654, UR17 ;  /* 0x000006542d2d7896 */ /* 0x000fe40008000011 */
[----:B------:R-:W4:Y:S01]  /*41d0*/  LDC.64 R38, c[0x0][0x348] ;  /* 0x0000d200ff267b82 */ /* 0x000f220000000a00 */
[----:B------:R-:W-:Y:S01]  /*41e0*/  UISETP.NE.AND.EX UP5, UPT, UR5, URZ, UPT, UP5 ;  /* 0x000000ff0500728c */ /* 0x000fe2000bfa5350 */
[----:B------:R-:W-:-:S06]  /*41f0*/  VOTEU.ANY UP4, P0 ;  /* 0x0000000000ff7886 */ /* 0x000fcc0000080100 */
[----:B------:R-:W1:Y:S08]  /*4200*/  LDC.64 R20, c[0x0][0xb10] ;  /* 0x0002c400ff147b82 */ /* 0x000e700000000a00 */
[----:B------:R-:W1:Y:S08]  /*4210*/  LDC.64 R6, c[0x0][0xb18] ;  /* 0x0002c600ff067b82 */ /* 0x000e700000000a00 */
[----:B------:R-:W1:Y:S08]  /*4220*/  LDC.64 R4, c[0x0][0xb28] ;  /* 0x0002ca00ff047b82 */ /* 0x000e700000000a00 */
[----:B------:R-:W1:Y:S08]  /*4230*/  LDC.64 R22, c[0x0][0x990] ;  /* 0x00026400ff167b82 */ /* 0x000e700000000a00 */
[----:B--23--:R-:W1:Y:S02]  /*4240*/  LDC R18, c[0x0][0x374] ;  /* 0x0000dd00ff127b82 */ /* 0x00ce640000000800 */
.L_x_82:
[----:B------:R-:W-:Y:S04]  /*4250*/  SHF.L.U32 R3, R34, 0x1f, RZ ;  /* 0x0000001f22037819 */ /* 0x000fe800000006ff */
[----:B--2---:R-:W2:Y:S02]  /*4260*/  SYNCS.PHASECHK.TRANS64.TRYWAIT P0, [UR15+0xd0], R3 ;  /* 0x0000d003ff0075a7 */ /* 0x004ea4000800110f */
[----:B--2---:R-:W-:Y:S05]  /*4270*/  @!P0 BRA `(.L_x_72) ;  /* 0x0000004800808947 */ /* 0x004fea0003800000 */
.L_x_167:
[----:B------:R-:W3:Y:S01]  /*4280*/  LDS.128 R28, [UR15+0x110] ;  /* 0x0001100fff1c7984 */ /* 0x000ee20008000c00 */
[----:B------:R-:W-:Y:S01]  /*4290*/  ISETP.GE.AND P0, PT, R26, 0x1, PT ;  /* 0x000000011a00780c */ /* 0x000fe20003f06270 */
[----:B------:R-:W-:Y:S01]  /*42a0*/  @!PT LDS RZ, [RZ] ;  /* 0x00000000fffff984 */ /* 0x000fe20000000800 */
[----:B------:R-:W-:Y:S01]  /*42b0*/  @!PT LDS RZ, [RZ] ;  /* 0x00000000fffff984 */ /* 0x000fe20000000800 */
[----:B------:R-:W-:Y:S01]  /*42c0*/  @!PT LDS RZ, [RZ] ;  /* 0x00000000fffff984 */ /* 0x000fe20000000800 */
[----:B------:R-:W-:Y:S01]  /*42d0*/  @!PT LDS RZ, [RZ] ;  /* 0x00000000fffff984 */ /* 0x000fe20000000800 */
[----:B------:R5:W-:Y:S06]  /*42e0*/  MEMBAR.ALL.CTA ;  /* 0x0000000000007992 */ /* 0x000bec0000008000 */
[----:B-----5:R-:W5:Y:S02]  /*42f0*/  FENCE.VIEW.ASYNC.S ;  /* 0x00000000000073c6 */ /* 0x020f640000000000 */
[----:B-----5:R-:W-:Y:S01]  /*4300*/  SYNCS.ARRIVE.TRANS64.RED.A1T0 RZ, [UR14], RZ ;  /* 0x000000ffffff79a7 */ /* 0x020fe2000810040e */
[----:B---3--:R-:W-:Y:S11]  /*4310*/  LOP3.LUT P3, RZ, R30, 0x1, RZ, 0xc0, !PT ;  /* 0x000000011eff7812 */ /* 0x008ff6000786c0ff */
[----:B------:R-:W-:Y:S02]  /*4320*/  @!UPT UIADD3 URZ, UPT, UPT, URZ, URZ, URZ ;  /* 0x000000fffffff290 */ /* 0x000fe4000fffe0ff */
[----:B------:R-:W-:Y:S02]  /*4330*/  @P3 MOV R13, R28 ;  /* 0x0000001c000d3202 */ /* 0x000fe40000000f00 */
[----:B------:R-:W-:Y:S01]  /*4340*/  @P3 LOP3.LUT R8, R29, 0xffff, RZ, 0xc0, !PT ;  /* 0x0000ffff1d083812 */ /* 0x000fe200078ec0ff */
[----:B------:R-:W-:Y:S06]  /*4350*/  @!P0 BRA `(.L_x_73) ;  /* 0x0000000000a48947 */ /* 0x000fec0003800000 */
[----:B-1----:R-:W-:Y:S01]  /*4360*/  IMAD.HI.U32 R42, R18, R7, RZ ;  /* 0x00000007122a7227 */ /* 0x002fe200078e00ff */
[----:B------:R-:W-:Y:S02]  /*4370*/  ISETP.NE.AND P0, PT, R6, 0x1, PT ;  /* 0x000000010600780c */ /* 0x000fe40003f05270 */
[----:B------:R-:W-:Y:S01]  /*4380*/  ISETP.NE.AND P2, PT, R26, 0x1, PT ;  /* 0x000000011a00780c */ /* 0x000fe20003f45270 */
[-C--:B------:R-:W-:Y:S01]  /*4390*/  IMAD.HI.U32 R40, R27, R20.reuse, RZ ;  /* 0x000000141b287227 */ /* 0x080fe200078e00ff */
[----:B------:R-:W-:Y:S02]  /*43a0*/  SHF.R.U32.HI R37, RZ, R17, R42 ;  /* 0x00000011ff257219 */ /* 0x000fe4000001162a */
[----:B------:R-:W-:Y:S01]  /*43b0*/  ISETP.NE.AND P4, PT, R2, 0x1, PT ;  /* 0x000000010200780c */ /* 0x000fe20003f85270 */
[----:B------:R-:W-:Y:S01]  /*43c0*/  IMAD.HI.U32 R46, R8, R7, RZ ;  /* 0x00000007082e7227 */ /* 0x000fe200078e00ff */
[----:B------:R-:W-:Y:S02]  /*43d0*/  SHF.R.U32.HI R40, RZ, R21, R40 ;  /* 0x00000015ff287219 */ /* 0x000fe40000011628 */
[----:B--2---:R-:W-:Y:S01]  /*43e0*/  SEL R3, R18, R37, !P0 ;  /* 0x0000002512037207 */ /* 0x004fe20004000000 */
[----:B------:R-:W-:Y:S01]  /*43f0*/  IMAD.HI.U32 R42, R13, R20, RZ ;  /* 0x000000140d2a7227 */ /* 0x000fe200078e00ff */
[----:B------:R-:W-:Y:S02]  /*4400*/  SEL R11, R27, R40, !P4 ;  /* 0x000000281b0b7207 */ /* 0x000fe40006000000 */
[----:B------:R-:W-:Y:S01]  /*4410*/  SHF.R.U32.HI R37, RZ, R17, R46 ;  /* 0x00000011ff257219 */ /* 0x000fe2000001162e */
[-C--:B------:R-:W-:Y:S01]  /*4420*/  IMAD.HI.U32 R44, R3, R4.reuse, RZ ;  /* 0x00000004032c7227 */ /* 0x080fe200078e00ff */
[----:B------:R-:W-:Y:S02]  /*4430*/  SHF.R.U32.HI R42, RZ, R21, R42 ;  /* 0x00000015ff2a7219 */ /* 0x000fe4000001162a */
[----:B------:R-:W-:Y:S01]  /*4440*/  SEL R9, R8, R37, !P0 ;  /* 0x0000002508097207 */ /* 0x000fe20004000000 */
[-C--:B------:R-:W-:Y:S01]  /*4450*/  IMAD.HI.U32 R40, R11, R4.reuse, RZ ;  /* 0x000000040b287227 */ /* 0x080fe200078e00ff */
[-C--:B------:R-:W-:Y:S03]  /*4460*/  @P2 SHF.R.U32.HI R3, RZ, R5.reuse, R44 ;  /* 0x00000005ff032219 */ /* 0x080fe6000001162c */
[----:B------:R-:W-:Y:S01]  /*4470*/  IMAD.HI.U32 R14, R9, R4, RZ ;  /* 0x00000004090e7227 */ /* 0x000fe200078e00ff */
[----:B------:R-:W-:Y:S03]  /*4480*/  @P2 SHF.R.U32.HI R11, RZ, R5, R40 ;  /* 0x00000005ff0b2219 */ /* 0x000fe60000011628 */
[C---:B------:R-:W-:Y:S01]  /*4490*/  IMAD R10, R26.reuse, R3, RZ ;  /* 0x000000031a0a7224 */ /* 0x040fe200078e02ff */
[----:B------:R-:W-:Y:S01]  /*44a0*/  SEL R3, R13, R42, !P4 ;  /* 0x0000002a0d037207 */ /* 0x000fe20006000000 */
[C---:B------:R-:W-:Y:S01]  /*44b0*/  IMAD R12, R26.reuse, R11, RZ ;  /* 0x0000000b1a0c7224 */ /* 0x040fe200078e02ff */
[-C--:B------:R-:W-:Y:S02]  /*44c0*/  SHF.R.U32.HI R14, RZ, R5.reuse, R14 ;  /* 0x00000005ff0e7219 */ /* 0x080fe4000001160e */
[C---:B------:R-:W-:Y:S02]  /*44d0*/  ISETP.GE.AND P0, PT, R9.reuse, R10, PT ;  /* 0x0000000a0900720c */ /* 0x040fe40003f06270 */
[----:B------:R-:W-:Y:S02]  /*44e0*/  SEL R15, R9, R14, !P2 ;  /* 0x0000000e090f7207 */ /* 0x000fe40005000000 */
[C---:B------:R-:W-:Y:S03]  /*44f0*/  ISETP.GE.OR P0, PT, R3.reuse, R12, P0 ;  /* 0x0000000c0300720c */ /* 0x040fe60000706670 */
[----:B------:R-:W-:Y:S04]  /*4500*/  IMAD.MOV R14, RZ, RZ, -R15 ;  /* 0x000000ffff0e7224 */ /* 0x000fe800078e0a0f */
[----:B------:R-:W-:Y:S06]  /*4510*/  IMAD R14, R26, R14, R9 ;  /* 0x0000000e1a0e7224 */ /* 0x000fec00078e0209 */
[C---:B------:R-:W-:Y:S05]  /*4520*/  @!P0 IMAD.HI.U32 R10, R3.reuse, R4, RZ ;  /* 0x00000004030a8227 */ /* 0x040fea00078e00ff */
[----:B------:R-:W-:Y:S04]  /*4530*/  @!P0 SHF.R.U32.HI R10, RZ, R5, R10 ;  /* 0x00000005ff0a8219 */ /* 0x000fe8000001160a */
[----:B------:R-:W-:Y:S01]  /*4540*/  @!P0 SEL R0, R3, R10, !P2 ;  /* 0x0000000a03008207 */ /* 0x000fe20005000000 */
[----:B------:R-:W-:Y:S03]  /*4550*/  IMAD.MOV R10, RZ, RZ, -R3 ;  /* 0x000000ffff0a7224 */ /* 0x000fe600078e0a03 */
[----:B------:R-:W-:Y:S01]  /*4560*/  @!P0 IADD3 R15, PT, PT, R15, -R0, RZ ;  /* 0x800000000f0f8210 */ /* 0x000fe20007ffe0ff */
[----:B------:R-:W-:Y:S01]  /*4570*/  @!P0 IMAD R0, R11, R14, R0 ;  /* 0x0000000e0b008224 */ /* 0x000fe200078e0200 */
[----:B------:R-:W-:Y:S01]  /*4580*/  IADD3 R11, PT, PT, -R9, RZ, RZ ;  /* 0x000000ff090b7210 */ /* 0x000fe20007ffe1ff */
[----:B------:R-:W-:Y:S02]  /*4590*/  IMAD R13, R2, R10, R13 ;  /* 0x0000000a020d7224 */ /* 0x000fe400078e020d */
[----:B------:R-:W-:Y:S02]  /*45a0*/  @!P0 IMAD R9, R15, R26, R3 ;  /* 0x0000001a0f098224 */ /* 0x000fe400078e0203 */
[----:B------:R-:W-:Y:S02]  /*45b0*/  @!P0 IMAD.MOV.U32 R3, RZ, RZ, R0 ;  /* 0x000000ffff038224 */ /* 0x000fe400078e0000 */
[----:B------:R-:W-:Y:S02]  /*45c0*/  IMAD R8, R6, R11, R8 ;  /* 0x0000000b06087224 */ /* 0x000fe400078e0208 */
[----:B------:R-:W-:Y:S02]  /*45d0*/  IMAD R13, R3, R2, R13 ;  /* 0x00000002030d7224 */ /* 0x000fe400078e020d */
[----:B------:R-:W-:Y:S02]  /*45e0*/  IMAD R8, R9, R6, R8 ;  /* 0x0000000609087224 */ /* 0x000fe400078e0208 */
.L_x_73:
[----:B------:R-:W-:Y:S05]  /*45f0*/  BRA.U UP2, `(.L_x_74) ;  /* 0x0000000102107547 */ /* 0x000fea000b800000 */
[----:B--2---:R-:W-:Y:S04]  /*4600*/  MOV R0, UR22 ;  /* 0x0000001600007c02 */ /* 0x004fe80008000f00 */
[----:B------:R-:W-:Y:S04]  /*4610*/  SHF.L.U32 R3, R0, 0x1f, RZ ;  /* 0x0000001f00037819 */ /* 0x000fe800000006ff */
[----:B------:R-:W2:Y:S02]  /*4620*/  SYNCS.PHASECHK.TRANS64.TRYWAIT P0, [UR15+0xc8], R3 ;  /* 0x0000c803ff0075a7 */ /* 0x000ea4000800110f */
[----:B--2---:R-:W-:Y:S05]  /*4630*/  @!P0 BRA `(.L_x_75) ;  /* 0x0000004400a88947 */ /* 0x004fea0003800000 */
.L_x_74:
[----:B------:R-:W-:Y:S02]  /*4640*/  R2UR UR34, R16 ;  /* 0x00000000102272ca */ /* 0x000fe400000e0000 */
[----:B------:R-:W-:Y:S02]  /*4650*/  ISETP.NE.U32.AND P0, PT, RZ, UR4, PT ;  /* 0x00000004ff007c0c */ /* 0x000fe4000bf05070 */
[----:B------:R-:W-:Y:S02]  /*4660*/  SHF.L.U32 R12, R36, 0x1f, RZ ;  /* 0x0000001f240c7819 */ /* 0x000fe400000006ff */
[----:B------:R-:W-:Y:S07]  /*4670*/  ISETP.NE.AND.EX P0, PT, RZ, UR5, PT, P0 ;  /* 0x00000005ff007c0c */ /* 0x000fee000bf05300 */
[----:B------:R-:W-:Y:S01]  /*4680*/  USHF.L.U32 UR34, UR34, 0x7, URZ ;  /* 0x0000000722227899 */ /* 0x000fe200080006ff */
[----:B------:R-:W-:Y:S11]  /*4690*/  BRA.U !UP5, `(.L_x_76) ;  /* 0x000000010d347547 */ /* 0x000ff6000b800000 */
[----:B------:R-:W-:Y:S01]  /*46a0*/  UPLOP3.LUT UP0, UPT, UPT, UPT, UP1, 0x80, 0x8 ;  /* 0x000000000008789c */ /* 0x000fe20003f0f010 */
[----:B--2---:R-:W-:Y:S02]  /*46b0*/  HFMA2 R0, -RZ, RZ, 0, 5.9604644775390625e-08 ;  /* 0x00000001ff007431 */ /* 0x004fe400000001ff */
[----:B------:R-:W-:Y:S03]  /*46c0*/  IMAD.MOV.U32 R63, RZ, RZ, 0x1 ;  /* 0x00000001ff3f7424 */ /* 0x000fe600078e00ff */
[----:B------:R-:W-:Y:S05]  /*46d0*/  PLOP3.LUT P2, PT, PT, PT, UP0, 0x80, 0x8 ;  /* 0x000000000008781c */ /* 0x000fea0003f4f008 */
[----:B------:R-:W2:Y:S01]  /*46e0*/  @UP0 LDCU.64 UR10, c[0x0][0x888] ;  /* 0x00011100ff0a07ac */ /* 0x000ea20008000a00 */
[----:B------:R-:W-:Y:S07]  /*46f0*/  @UP0 UIMAD UR8, UR57, UR4, URZ ;  /* 0x00000004390802a4 */ /* 0x000fee000f8e02ff */
[----:B------:R-:W-:Y:S01]  /*4700*/  @!P2 PRMT R63, R0, 0x7610, R63 ;  /* 0x00007610003fa816 */ /* 0x000fe2000000003f */
[----:B--2---:R-:W-:Y:S03]  /*4710*/  @UP0 UIMAD.WIDE UR10, UR8, 0x4, UR10 ;  /* 0x00000004080a08a5 */ /* 0x004fe6000f8e020a */
[----:B------:R-:W2:Y:S03]  /*4720*/  @!UP0 LDCU UR8, c[0x0][0x880] ;  /* 0x00011000ff0887ac */ /* 0x000ea60008000800 */
[----:B------:R-:W-:Y:S01]  /*4730*/  IMAD.U32 R10, RZ, RZ, UR10 ;  /* 0x0000000aff0a7e24 */ /* 0x000fe2000f8e00ff */
[----:B------:R-:W-:Y:S05]  /*4740*/  MOV R11, UR11 ;  /* 0x0000000b000b7c02 */ /* 0x000fea0008000f00 */
[----:B------:R3:W5:Y:S02]  /*4750*/  @P2 LDG.E R35, desc[UR48][R10.64] ;  /* 0x000000300a232981 */ /* 0x000764000c1e1900 */
[----:B--23--:R-:W-:Y:S07]  /*4760*/  @!P2 IMAD.U32 R35, RZ, RZ, UR8 ;  /* 0x00000008ff23ae24 */ /* 0x00cfee000f8e00ff */
.L_x_76:
[----:B-----5:R-:W-:Y:S01]  /*4770*/  @!P0 FSETP.EQ.AND P4, PT, R35, RZ, PT ;  /* 0x000000ff2300820b */ /* 0x020fe20003f82000 */
[----:B------:R-:W-:Y:S01]  /*4780*/  @!UPT UIADD3 URZ, UPT, UPT, URZ, URZ, URZ ;  /* 0x000000fffffff290 */ /* 0x000fe2000fffe0ff */
[----:B------:R-:W-:Y:S11]  /*4790*/  @!P0 BRA `(.L_x_77) ;  /* 0x0000000000148947 */ /* 0x000ff60003800000 */
[----:B------:R-:W-:Y:S02]  /*47a0*/  LOP3.LUT P0, RZ, R63, 0xff, RZ, 0xc0, !PT ;  /* 0x000000ff3fff7812 */ /* 0x000fe4000780c0ff */
[----:B------:R-:W-:Y:S04]  /*47b0*/  PLOP3.LUT P4, PT, PT, PT, UP0, 0x80, 0x8 ;  /* 0x000000000008781c */ /* 0x000fe80003f8f008 */
[----:B------:R-:W-:Y:S07]  /*47c0*/  PLOP3.LUT P4, PT, P4, PT, PT, 0x8, 0x80 ;  /* 0x000000000080781c */ /* 0x000fee000278e170 */
[----:B------:R-:W-:Y:S11]  /*47d0*/  @P0 FSETP.EQ.AND P4, PT, R35, RZ, PT ;  /* 0x000000ff2300020b */ /* 0x000ff60003f82000 */
[----:B------:R-:W-:Y:S02]  /*47e0*/  @!UPT UIADD3 URZ, UPT, UPT, URZ, URZ, URZ ;  /* 0x000000fffffff290 */ /* 0x000fe4000fffe0ff */
.L_x_77:
[----:B------:R-:W-:Y:S01]  /*47f0*/  ISETP.NE.AND P0, PT, R24, 0x1, PT ;  /* 0x000000011800780c */ /* 0x000fe20003f05270 */
[----:B------:R-:W3:Y:S01]  /*4800*/  SYNCS.PHASECHK.TRANS64.TRYWAIT P2, [UR15+0xa0], R12 ;  /* 0x0000a00cff0075a7 */ /* 0x000ee2000804110f */
[----:B------:R-:W-:Y:S04]  /*4810*/  IMAD.SHL.U32 R10, R19, 0x40, RZ ;  /* 0x00000040130a7824 */ /* 0x000fe800078e00ff */
[C---:B------:R-:W-:Y:S01]  /*4820*/  IMAD.HI.U32 R9, R10.reuse, R25, RZ ;  /* 0x000000190a097227 */ /* 0x040fe200078e00ff */
[C---:B------:R-:W-:Y:S04]  /*4830*/  R2UR UR35, R10.reuse ;  /* 0x000000000a2372ca */ /* 0x040fe800000e0000 */
[----:B------:R-:W-:Y:S04]  /*4840*/  SHF.R.U32.HI R9, RZ, R32, R9 ;  /* 0x00000020ff097219 */ /* 0x000fe80000011609 */
[----:B------:R-:W-:Y:S02]  /*4850*/  SEL R9, R10, R9, !P0 ;  /* 0x000000090a097207 */ /* 0x000fe40004000000 */
[----:B------:R-:W-:Y:S02]  /*4860*/  ELECT P0, URZ, PT ;  /* 0x0000000000ff782f */ /* 0x000fe40003800000 */
[C---:B------:R-:W-:Y:S01]  /*4870*/  R2UR UR8, R9.reuse ;  /* 0x00000000090872ca */ /* 0x040fe200000e0000 */
[C---:B-12---:R-:W-:Y:S01]  /*4880*/  IMAD.HI.U32 R0, R9.reuse, R22, RZ ;  /* 0x0000001609007227 */ /* 0x046fe200078e00ff */
[----:B------:R-:W-:Y:S02]  /*4890*/  PLOP3.LUT P4, PT, P4, P0, PT, 0xf2, 0x2f ;  /* 0x00000000002f781c */ /* 0x000fe40002781e72 */
[----:B------:R-:W-:Y:S01]  /*48a0*/  R2UR UR36, R9 ;  /* 0x00000000092472ca */ /* 0x000fe200000e0000 */
[----:B------:R-:W-:Y:S01]  /*48b0*/  IMAD.MOV R3, RZ, RZ, -R9 ;  /* 0x000000ffff037224 */ /* 0x000fe200078e0a09 */
[----:B------:R-:W-:Y:S04]  /*48c0*/  SHF.R.U32.HI R0, RZ, R23, R0 ;  /* 0x00000017ff007219 */ /* 0x000fe80000011600 */
[----:B------:R-:W-:Y:S02]  /*48d0*/  R2UR UR37, R0 ;  /* 0x00000000002572ca */ /* 0x000fe400000e0000 */
[----:B------:R-:W-:Y:S03]  /*48e0*/  R2UR UR9, R3 ;  /* 0x00000000030972ca */ /* 0x000fe600000e0000 */
[----:B----4-:R-:W-:Y:S08]  /*48f0*/  @!P4 IADD3 R9, P0, PT, R38, 0x580, RZ ;  /* 0x000005802609c810 */ /* 0x010ff00007f1e0ff */
[----:B------:R-:W-:Y:S02]  /*4900*/  USEL UR37, UR8, UR37, !UP4 ;  /* 0x0000002508257287 */ /* 0x000fe4000e000000 */
[----:B------:R-:W-:Y:S04]  /*4910*/  UIMAD UR35, UR7, UR9, UR35 ;  /* 0x00000009072372a4 */ /* 0x000fe8000f8e0223 */
[----:B------:R-:W-:Y:S05]  /*4920*/  IMAD R0, RZ, RZ, -UR37 ;  /* 0x80000025ff007e24 */ /* 0x000fea000f8e02ff */
[----:B------:R-:W-:Y:S01]  /*4930*/  R2UR UR8, R0 ;  /* 0x00000000000872ca */ /* 0x000fe200000e0000 */
[----:B------:R-:W-:Y:S11]  /*4940*/  @!P4 IMAD.X R0, RZ, RZ, R39, P0 ;  /* 0x000000ffff00c224 */ /* 0x000ff600000e0627 */
[----:B------:R-:W-:Y:S01]  /*4950*/  @!UPT UIADD3 URZ, UPT, UPT, URZ, URZ, URZ ;  /* 0x000000fffffff290 */ /* 0x000fe2000fffe0ff */
[----:B------:R-:W-:Y:S01]  /*4960*/  UIMAD UR36, UR6, UR8, UR36 ;  /* 0x00000008062472a4 */ /* 0x000fe2000f8e0224 */
[----:B---3--:R-:W-:Y:S11]  /*4970*/  @!P2 BRA `(.L_x_78) ;  /* 0x0000004000f0a947 */ /* 0x008ff60003800000 */
.L_x_170:
[----:B------:R-:W-:Y:S01]  /*4980*/  @!P4 R2UR UR8, R9 ;  /* 0x000000000908c2ca */ /* 0x000fe200000e0000 */
[----:B------:R-:W-:Y:S01]  /*4990*/  VOTEU.ALL UP3, P4 ;  /* 0x0000000000ff7886 */ /* 0x000fe20002060000 */
[----:B------:R-:W-:Y:S01]  /*49a0*/  @!P4 R2UR UR9, R0 ;  /* 0x000000000009c2ca */ /* 0x000fe200000e0000 */
[----:B------:R-:W-:Y:S01]  /*49b0*/  VOTEU.ALL UP2, P4 ;  /* 0x0000000000ff7886 */ /* 0x000fe20002040000 */
[----:B------:R-:W-:Y:S01]  /*49c0*/  @!P4 IMAD.MOV.U32 R0, RZ, RZ, 0x1000 ;  /* 0x00001000ff00c424 */ /* 0x000fe200078e00ff */
[----:B------:R-:W-:Y:S01]  /*49d0*/  @!P4 IADD3 R9, P0, PT, R38, 0x580, RZ ;  /* 0x000005802609c810 */ /* 0x000fe20007f1e0ff */
[----:B------:R-:W-:Y:S07]  /*49e0*/  @!UP3 UIADD3 UR32, UPT, UPT, UR15, 0x200, URZ ;  /* 0x000002000f20b890 */ /* 0x000fee000fffe0ff */
[----:B------:R-:W-:Y:S02]  /*49f0*/  IMAD.U32 R10, RZ, RZ, UR8 ;  /* 0x00000008ff0a7e24 */ /* 0x000fe4000f8e00ff */
[----:B------:R-:W-:Y:S01]  /*4a00*/  IMAD.U32 R11, RZ, RZ, UR9 ;  /* 0x00000009ff0b7e24 */ /* 0x000fe2000f8e00ff */
[----:B------:R-:W-:Y:S02]  /*4a10*/  @!UP3 UPRMT UR9, URZ, 0x40, URZ ;  /* 0x00000040ff09b896 */ /* 0x000fe400080000ff */
[----:B------:R-:W-:Y:S02]  /*4a20*/  @!P4 R2UR UR10, R10 ;  /* 0x000000000a0ac2ca */ /* 0x000fe400000e0000 */
[----:B------:R-:W-:Y:S01]  /*4a30*/  @!P4 R2UR UR11, R11 ;  /* 0x000000000b0bc2ca */ /* 0x000fe200000e0000 */
[----:B------:R-:W-:Y:S11]  /*4a40*/  @!UP3 UPRMT UR8, UR9, 0x5410, URZ ;  /* 0x000054100908b896 */ /* 0x000ff600080000ff */
[----:B------:R-:W-:Y:S01]  /*4a50*/  @!UPT UIADD3 URZ, UPT, UPT, URZ, URZ, URZ ;  /* 0x000000fffffff290 */ /* 0x000fe2000fffe0ff */
[----:B------:R2:W-:Y:S01]  /*4a60*/  @!UP2 UTMALDG.4D.IM2COL [UR32], [UR10], UR8 ;  /* 0x000000200a00a3b4 */ /* 0x0005e20008058008 */
[----:B------:R3:W-:Y:S01]  /*4a70*/  @!P4 SYNCS.ARRIVE.TRANS64.RED.A0TR RZ, [UR15+0x80], R0 ;  /* 0x00008000ffffc9a7 */ /* 0x0007e2000830040f */
[----:B------:R-:W-:Y:S01]  /*4a80*/  SYNCS.ARRIVE.TRANS64.RED.A1T0 RZ, [UR31], RZ ;  /* 0x000000ffffff79a7 */ /* 0x000fe2000810041f */
[----:B---3--:R-:W-:Y:S01]  /*4a90*/  @!P4 IMAD.X R0, RZ, RZ, R39, P0 ;  /* 0x000000ffff00c224 */ /* 0x008fe200000e0627 */
[----:B------:R-:W3:Y:S02]  /*4aa0*/  SYNCS.PHASECHK.TRANS64.TRYWAIT P2, [UR15+0xa8], R12 ;  /* 0x0000a80cff0075a7 */ /* 0x000ee4000804110f */
[----:B--23--:R-:W-:Y:S05]  /*4ab0*/  @!P2 BRA `(.L_x_79) ;  /* 0x0000004000b8a947 */ /* 0x00cfea0003800000 */
.L_x_172:
[----:B------:R-:W-:Y:S01]  /*4ac0*/  @!P4 R2UR UR8, R0 ;  /* 0x000000000008c2ca */ /* 0x000fe200000e0000 */
[----:B------:R-:W-:Y:S01]  /*4ad0*/  VOTEU.ALL UP3, P4 ;  /* 0x0000000000ff7886 */ /* 0x000fe20002060000 */
[----:B------:R-:W-:Y:S01]  /*4ae0*/  @!P4 R2UR UR9, R9 ;  /* 0x000000000909c2ca */ /* 0x000fe200000e0000 */
[----:B------:R-:W-:Y:S01]  /*4af0*/  VOTEU.ALL UP2, P4 ;  /* 0x0000000000ff7886 */ /* 0x000fe20002040000 */
[----:B------:R-:W-:Y:S01]  /*4b00*/  @!P4 IMAD.MOV.U32 R0, RZ, RZ, 0x1000 ;  /* 0x00001000ff00c424 */ /* 0x000fe200078e00ff */
[----:B------:R-:W-:Y:S01]  /*4b10*/  UMOV UR27, UR35 ;  /* 0x00000023001b7c82 */ /* 0x000fe20008000000 */
[----:B------:R-:W-:Y:S01]  /*4b20*/  @!UP3 UIADD3 UR26, UPT, UPT, UR34, 0x20, URZ ;  /* 0x00000020221ab890 */ /* 0x000fe2000fffe0ff */
[----:B------:R-:W-:Y:S01]  /*4b30*/  @!P4 IADD3 R19, P0, PT, R38, 0x580, RZ ;  /* 0x000005802613c810 */ /* 0x000fe20007f1e0ff */
[----:B------:R-:W-:Y:S01]  /*4b40*/  @!UP3 UIADD3 UR24, UPT, UPT, UR15, 0x1200, URZ ;  /* 0x000012000f18b890 */ /* 0x000fe2000fffe0ff */
[----:B------:R-:W-:Y:S01]  /*4b50*/  UMOV UR28, UR36 ;  /* 0x00000024001c7c82 */ /* 0x000fe20008000000 */
[----:B------:R-:W-:Y:S02]  /*4b60*/  UMOV UR29, UR37 ;  /* 0x00000025001d7c82 */ /* 0x000fe40008000000 */
[----:B------:R-:W-:Y:S02]  /*4b70*/  @!P4 IMAD.X R16, RZ, RZ, R39, P0 ;  /* 0x000000ffff10c224 */ /* 0x000fe400000e0627 */
        /* <DEDUP_REMOVED lines=10> */
[----:B------:R-:W3:Y:S02]  /*4c20*/  SYNCS.PHASECHK.TRANS64.TRYWAIT P2, [UR15+0xb0], R12 ;  /* 0x0000b00cff0075a7 */ /* 0x000ee4000804110f */
[----:B--23--:R-:W-:Y:S05]  /*4c30*/  @!P2 BRA `(.L_x_80) ;  /* 0x000000400070a947 */ /* 0x00cfea0003800000 */
.L_x_174:
[----:B------:R-:W2:Y:S01]  /*4c40*/  LDC.64 R14, c[0x0][0xb10] ;  /* 0x0002c400ff0e7b82 */ /* 0x000ea20000000a00 */
[----:B------:R-:W-:Y:S01]  /*4c50*/  @!P4 R2UR UR8, R16 ;  /* 0x000000001008c2ca */ /* 0x000fe200000e0000 */
[----:B------:R-:W-:Y:S01]  /*4c60*/  VOTEU.ALL UP3, P4 ;  /* 0x0000000000ff7886 */ /* 0x000fe20002060000 */
[----:B------:R-:W-:Y:S01]  /*4c70*/  @!P4 R2UR UR9, R19 ;  /* 0x000000001309c2ca */ /* 0x000fe200000e0000 */
[----:B------:R-:W-:Y:S01]  /*4c80*/  VOTEU.ALL UP2, P4 ;  /* 0x0000000000ff7886 */ /* 0x000fe20002040000 */
[----:B------:R-:W-:Y:S03]  /*4c90*/  @!P4 IMAD.MOV.U32 R16, RZ, RZ, 0x1000 ;  /* 0x00001000ff10c424 */ /* 0x000fe600078e00ff */
[----:B------:R-:W3:Y:S01]  /*4ca0*/  LDC.64 R10, c[0x0][0xb18] ;  /* 0x0002c600ff0a7b82 */ /* 0x000ee20000000a00 */
[----:B------:R-:W-:Y:S01]  /*4cb0*/  @!UP3 UIADD3 UR18, UPT, UPT, UR34, 0x40, URZ ;  /* 0x000000402212b890 */ /* 0x000fe2000fffe0ff */
[----:B------:R-:W-:Y:S01]  /*4cc0*/  @P3 SHF.R.U32.HI R28, RZ, 0x10, R29 ;  /* 0x00000010ff1c3819 */ /* 0x000fe2000001161d */
[----:B------:R-:W-:Y:S01]  /*4cd0*/  @!UP3 UIADD3 UR16, UPT, UPT, UR15, 0x2200, URZ ;  /* 0x000022000f10b890 */ /* 0x000fe2000fffe0ff */
[----:B------:R-:W-:Y:S04]  /*4ce0*/  UMOV UR19, UR35 ;  /* 0x0000002300137c82 */ /* 0x000fe80008000000 */
[----:B------:R-:W4:Y:S01]  /*4cf0*/  @!P1 LDC R0, c[0x0][0xb20] ;  /* 0x0002c800ff009b82 */ /* 0x000f220000000800 */
[----:B------:R-:W-:Y:S01]  /*4d00*/  UMOV UR20, UR36 ;  /* 0x0000002400147c82 */ /* 0x000fe20008000000 */
[----:B------:R-:W-:Y:S01]  /*4d10*/  IMAD.U32 R41, RZ, RZ, UR8 ;  /* 0x00000008ff297e24 */ /* 0x000fe2000f8e00ff */
[----:B------:R-:W-:Y:S05]  /*4d20*/  UMOV UR21, UR37 ;  /* 0x0000002500157c82 */ /* 0x000fea0008000000 */
[----:B-1----:R-:W1:Y:S01]  /*4d30*/  @!P1 LDC R3, c[0x0][0xb0c] ;  /* 0x0002c300ff039b82 */ /* 0x002e620000000800 */
[----:B------:R-:W-:Y:S01]  /*4d40*/  IMAD.U32 R40, RZ, RZ, UR9 ;  /* 0x00000009ff287e24 */ /* 0x000fe2000f8e00ff */
[----:B------:R-:W-:Y:S01]  /*4d50*/  @!UP3 UPRMT UR9, URZ, 0x40, URZ ;  /* 0x00000040ff09b896 */ /* 0x000fe200080000ff */
[----:B------:R-:W-:Y:S02]  /*4d60*/  @!P4 R2UR UR11, R41 ;  /* 0x00000000290bc2ca */ /* 0x000fe400000e0000 */
[----:B------:R-:W-:Y:S01]  /*4d70*/  @P3 R2UR UR57, R28 ;  /* 0x000000001c3932ca */ /* 0x000fe200000e0000 */
[----:B------:R-:W-:Y:S01]  /*4d80*/  @!UP3 UPRMT UR8, UR9, 0x5410, URZ ;  /* 0x000054100908b896 */ /* 0x000fe200080000ff */
[----:B------:R-:W-:Y:S11]  /*4d90*/  @!P4 R2UR UR10, R40 ;  /* 0x00000000280ac2ca */ /* 0x000ff600000e0000 */
[----:B------:R-:W-:Y:S02]  /*4da0*/  @!UPT UIADD3 URZ, UPT, UPT, URZ, URZ, URZ ;  /* 0x000000fffffff290 */ /* 0x000fe4000fffe0ff */
[----:B------:R1:W-:Y:S01]  /*4db0*/  @!UP2 UTMALDG.4D.IM2COL [UR16], [UR10], UR8 ;  /* 0x000000100a00a3b4 */ /* 0x0003e20008058008 */
[----:B------:R1:W-:Y:S02]  /*4dc0*/  @!P4 SYNCS.ARRIVE.TRANS64.RED.A0TR RZ, [UR15+0x90], R16 ;  /* 0x00009010ffffc9a7 */ /* 0x0003e4000830040f */
[----:B-1----:R-:W-:Y:S01]  /*4dd0*/  @!P1 ISETP.NE.AND P2, PT, R3, 0x1, PT ;  /* 0x000000010300980c */ /* 0x002fe20003f45270 */
[C---:B--2---:R-:W-:Y:S01]  /*4de0*/  @!P1 IMAD.HI.U32 R14, R13.reuse, R14, RZ ;  /* 0x0000000e0d0e9227 */ /* 0x044fe200078e00ff */
[----:B---3--:R-:W-:Y:S03]  /*4df0*/  @!P1 ISETP.NE.AND P0, PT, R10, 0x1, PT ;  /* 0x000000010a00980c */ /* 0x008fe60003f05270 */
[C---:B------:R-:W-:Y:S01]  /*4e00*/  @!P1 IMAD.HI.U32 R11, R8.reuse, R11, RZ ;  /* 0x0000000b080b9227 */ /* 0x040fe200078e00ff */
[----:B------:R-:W-:Y:S04]  /*4e10*/  @!P1 SHF.R.U32.HI R14, RZ, R15, R14 ;  /* 0x0000000fff0e9219 */ /* 0x000fe8000001160e */
[----:B----4-:R-:W-:Y:S02]  /*4e20*/  @!P1 SHF.R.U32.HI R9, RZ, R0, R11 ;  /* 0x00000000ff099219 */ /* 0x010fe4000001160b */
[----:B------:R-:W-:Y:S01]  /*4e30*/  @!P1 SEL R14, R13, R14, !P2 ;  /* 0x0000000e0d0e9207 */ /* 0x000fe20005000000 */
[----:B------:R-:W-:Y:S01]  /*4e40*/  SYNCS.ARRIVE.TRANS64.RED.A1T0 RZ, [UR45], RZ ;  /* 0x000000ffffff79a7 */ /* 0x000fe2000810042d */
[----:B------:R-:W-:Y:S05]  /*4e50*/  @!P1 SEL R9, R8, R9, !P0 ;  /* 0x0000000908099207 */ /* 0x000fea0004000000 */
[----:B------:R-:W-:Y:S01]  /*4e60*/  @!P1 IMAD.IADD R0, R9, 0x1, -R14 ;  /* 0x0000000109009824 */ /* 0x000fe200078e0a0e */
[----:B------:R-:W1:Y:S01]  /*4e70*/  SYNCS.PHASECHK.TRANS64.TRYWAIT P5, [UR15+0xb8], R12 ;  /* 0x0000b80cff0075a7 */ /* 0x000e6200080a110f */
[----:B------:R-:W-:Y:S02]  /*4e80*/  @!P1 IMAD.IADD R9, R14, 0x1, -R9 ;  /* 0x000000010e099824 */ /* 0x000fe400078e0a09 */
[----:B------:R-:W-:Y:S02]  /*4e90*/  @!P1 IMAD R13, R0, R3, R13 ;  /* 0x00000003000d9224 */ /* 0x000fe400078e020d */
[----:B------:R-:W-:Y:S01]  /*4ea0*/  @!P1 IMAD R8, R9, R10, R8 ;  /* 0x0000000a09089224 */ /* 0x000fe200078e0208 */
[----:B-1----:R-:W-:Y:S06]  /*4eb0*/  @!P5 BRA `(.L_x_81) ;  /* 0x0000003c00e8d947 */ /* 0x002fec0003800000 */
.L_x_176:
[----:B-1----:R-:W-:Y:S01]  /*4ec0*/  @!P4 IADD3 R3, P0, PT, R38, 0x580, RZ ;  /* 0x000005802603c810 */ /* 0x002fe20007f1e0ff */
[----:B------:R-:W-:Y:S01]  /*4ed0*/  VOTEU.ALL UP3, P4 ;  /* 0x0000000000ff7886 */ /* 0x000fe20002060000 */
[----:B------:R-:W-:Y:S01]  /*4ee0*/  VOTEU.ALL UP2, P4 ;  /* 0x0000000000ff7886 */ /* 0x000fe20002040000 */
[----:B------:R-:W-:Y:S01]  /*4ef0*/  UMOV UR11, UR35 ;  /* 0x00000023000b7c82 */ /* 0x000fe20008000000 */
[----:B------:R-:W-:Y:S01]  /*4f00*/  @!P4 R2UR UR9, R3 ;  /* 0x000000000309c2ca */ /* 0x000fe200000e0000 */
[----:B------:R-:W-:Y:S01]  /*4f10*/  @!P4 IMAD.X R0, RZ, RZ, R39, P0 ;  /* 0x000000ffff00c224 */ /* 0x000fe200000e0627 */
[----:B------:R-:W-:Y:S01]  /*4f20*/  @!UP3 UPRMT UR16, URZ, 0x40, URZ ;  /* 0x00000040ff10b896 */ /* 0x000fe200080000ff */
[----:B------:R-:W-:Y:S01]  /*4f30*/  LOP3.LUT R36, R36, 0x1, RZ, 0x3c, !PT ;  /* 0x0000000124247812 */ /* 0x000fe200078e3cff */
[----:B------:R-:W-:Y:S01]  /*4f40*/  @!UP3 UIADD3 UR10, UPT, UPT, UR34, 0x60, URZ ;  /* 0x00000060220ab890 */ /* 0x000fe2000fffe0ff */
[----:B------:R-:W-:Y:S01]  /*4f50*/  LOP3.LUT R34, R34, 0x1, RZ, 0x3c, !PT ;  /* 0x0000000122227812 */ /* 0x000fe200078e3cff */
[----:B------:R-:W-:Y:S01]  /*4f60*/  @!UP3 UPRMT UR20, UR16, 0x5410, URZ ;  /* 0x000054101014b896 */ /* 0x000fe200080000ff */
[----:B------:R-:W-:Y:S01]  /*4f70*/  @!P4 R2UR UR8, R0 ;  /* 0x000000000008c2ca */ /* 0x000fe200000e0000 */
[----:B------:R-:W-:Y:S01]  /*4f80*/  UMOV UR12, UR36 ;  /* 0x00000024000c7c82 */ /* 0x000fe20008000000 */
[----:B------:R-:W-:Y:S01]  /*4f90*/  UMOV UR13, UR37 ;  /* 0x00000025000d7c82 */ /* 0x000fe20008000000 */
[----:B------:R-:W-:Y:S02]  /*4fa0*/  IMAD.IADD R16, R8, 0x1, R62 ;  /* 0x0000000108107824 */ /* 0x000fe400078e023e */
[----:B------:R-:W-:Y:S02]  /*4fb0*/  IMAD.IADD R19, R13, 0x1, R64 ;  /* 0x000000010d137824 */ /* 0x000fe400078e0240 */
[----:B------:R-:W-:Y:S01]  /*4fc0*/  IMAD.U32 R10, RZ, RZ, UR9 ;  /* 0x00000009ff0a7e24 */ /* 0x000fe2000f8e00ff */
[----:B------:R-:W-:Y:S04]  /*4fd0*/  @!UP3 UIADD3 UR9, UPT, UPT, UR15, 0x98, URZ ;  /* 0x000000980f09b890 */ /* 0x000fe8000fffe0ff */
[----:B------:R-:W-:Y:S01]  /*4fe0*/  @!P4 R2UR UR18, R10 ;  /* 0x000000000a12c2ca */ /* 0x000fe200000e0000 */
[----:B------:R-:W-:Y:S01]  /*4ff0*/  IMAD.U32 R11, RZ, RZ, UR8 ;  /* 0x00000008ff0b7e24 */ /* 0x000fe2000f8e00ff */
[----:B------:R-:W-:Y:S04]  /*5000*/  @!UP3 UIADD3 UR8, UPT, UPT, UR15, 0x3200, URZ ;  /* 0x000032000f08b890 */ /* 0x000fe8000fffe0ff */
[----:B------:R-:W-:Y:S11]  /*5010*/  @!P4 R2UR UR19, R11 ;  /* 0x000000000b13c2ca */ /* 0x000ff600000e0000 */
[----:B------:R-:W-:Y:S02]  /*5020*/  @!UPT UIADD3 URZ, UPT, UPT, URZ, URZ, URZ ;  /* 0x000000fffffff290 */ /* 0x000fe4000fffe0ff */
[----:B------:R2:W-:Y:S01]  /*5030*/  @!UP2 UTMALDG.4D.IM2COL [UR8], [UR18], UR20 ;  /* 0x000000081200a3b4 */ /* 0x0005e20008058014 */
[----:B------:R2:W-:Y:S01]  /*5040*/  @!P4 SYNCS.ARRIVE.TRANS64.RED.A0TR RZ, [UR15+0x98], R33 ;  /* 0x00009821ffffc9a7 */ /* 0x0005e2000830040f */
[----:B------:R-:W-:Y:S01]  /*5050*/  UPLOP3.LUT UP2, UPT, UPT, UPT, UPT, 0x80, 0x8 ;  /* 0x000000000008789c */ /* 0x000fe20003f4f070 */
[----:B------:R-:W-:Y:S01]  /*5060*/  SYNCS.ARRIVE.TRANS64.RED.A1T0 RZ, [UR23], RZ ;  /* 0x000000ffffff79a7 */ /* 0x000fe20008100417 */
[----:B------:R-:W-:Y:S09]  /*5070*/  @P3 BRA `(.L_x_82) ;  /* 0xfffffff000743947 */ /* 0x000ff2000383ffff */
[----:B------:R-:W-:-:S04]  /*5080*/  SHF.L.U32 R3, R36, 0x1f, RZ ;  /* 0x0000001f24037819 */ /* 0x000fc800000006ff */
[----:B------:R-:W1:Y:S02]  /*5090*/  SYNCS.PHASECHK.TRANS64.TRYWAIT P0, [UR15+0xa0], R3 ;  /* 0x0000a003ff0075a7 */ /* 0x000e64000800110f */
[----:B-1----:R-:W-:Y:S05]  /*50a0*/  @!P0 BRA `(.L_x_83) ;  /* 0x0000003c00848947 */ /* 0x002fea0003800000 */
.L_x_178:
[----:B------:R-:W3:Y:S02]  /*50b0*/  SYNCS.PHASECHK.TRANS64.TRYWAIT P0, [UR15+0xa8], R3 ;  /* 0x0000a803ff0075a7 */ /* 0x000ee4000800110f */
[----:B---3--:R-:W-:Y:S05]  /*50c0*/  @!P0 BRA `(.L_x_84) ;  /* 0x0000003c00948947 */ /* 0x008fea0003800000 */
.L_x_180:
[----:B------:R-:W3:Y:S02]  /*50d0*/  SYNCS.PHASECHK.TRANS64.TRYWAIT P0, [UR15+0xb0], R3 ;  /* 0x0000b003ff0075a7 */ /* 0x000ee4000800110f */
[----:B---3--:R-:W-:Y:S05]  /*50e0*/  @!P0 BRA `(.L_x_85) ;  /* 0x0000003c00a48947 */ /* 0x008fea0003800000 */
.L_x_182:
[----:B-1----:R-:W-:-:S07]  /*50f0*/  MOV R0, UR15 ;  /* 0x0000000f00007c02 */ /* 0x002fce0008000f00 */
.L_x_86:
[----:B-1----:R-:W-:-:S04]  /*5100*/  SHF.L.U32 R3, R36, 0x1f, RZ ;  /* 0x0000001f24037819 */ /* 0x002fc800000006ff */
[----:B------:R1:W3:Y:S03]  /*5110*/  SYNCS.PHASECHK.TRANS64.TRYWAIT P0, [R0+URZ+0xb8], R3 ;  /* 0x0000b803000075a7 */ /* 0x0002e600080011ff */
[----:B---3--:R-:W-:Y:S05]  /*5120*/  @!P0 NANOSLEEP.SYNCS 0x989680 ;  /* 0x009896800000895d */ /* 0x008fea0003900000 */
[----:B------:R-:W3:Y:S02]  /*5130*/  @!P0 SYNCS.PHASECHK.TRANS64 P0, [R0+URZ+0xb8], R3 ;  /* 0x0000b803000085a7 */ /* 0x000ee400080010ff */
[----:B--23--:R-:W-:Y:S05]  /*5140*/  @P0 EXIT ;  /* 0x000000000000094d */ /* 0x00cfea0003800000 */
[----:B------:R-:W-:Y:S05]  /*5150*/  BRA `(.L_x_86) ;  /* 0xfffffffc00e87947 */ /* 0x000fea000383ffff */
.L_x_71:
[----:B------:R-:W-:-:S06]  /*5160*/  UISETP.GE.AND UP1, UPT, UR4, 0x4, UPT ;  /* 0x000000040400788c */ /* 0x000fcc000bf26270 */
[----:B------:R-:W-:-:S13]  /*5170*/  PLOP3.LUT P0, PT, PT, PT, UP1, 0x80, 0x8 ;  /* 0x000000000008781c */ /* 0x000fda0003f0f018 */
[----:B-1----:R-:W-:Y:S05]  /*5180*/  @!P0 EXIT ;  /* 0x000000000000894d */ /* 0x002fea0003800000 */
[----:B------:R-:W-:Y:S01]  /*5190*/  BAR.SYNC.DEFER_BLOCKING 0x6, 0xa0 ;  /* 0x0182800000007b1d */ /* 0x000fe20000010000 */
[C---:B------:R-:W-:Y:S01]  /*51a0*/  IMAD.SHL.U32 R4, R72.reuse, 0x20, RZ ;  /* 0x0000002048047824 */ /* 0x040fe200078e00ff */
[----:B------:R-:W-:Y:S01]  /*51b0*/  SHF.R.U32.HI R5, RZ, 0x1, R72 ;  /* 0x00000001ff057819 */ /* 0x000fe20000011648 */
[C---:B------:R-:W-:Y:S01]  /*51c0*/  IMAD.SHL.U32 R71, R72.reuse, 0x10, RZ ;  /* 0x0000001048477824 */ /* 0x040fe200078e00ff */
[C---:B------:R-:W-:Y:S01]  /*51d0*/  LOP3.LUT P0, RZ, R72.reuse, 0x4, RZ, 0xc0, !PT ;  /* 0x0000000448ff7812 */ /* 0x040fe2000780c0ff */
[----:B------:R-:W-:Y:S01]  /*51e0*/  IMAD.U32 R32, R72, 0x10000, RZ ;  /* 0x0001000048207824 */ /* 0x000fe200078e00ff */
[----:B------:R-:W-:Y:S02]  /*51f0*/  UMOV UR50, 0x400 ;  /* 0x0000040000327882 */ /* 0x000fe40000000000 */
[----:B------:R-:W1:Y:S01]  /*5200*/  LDC R67, c[0x0][0x370] ;  /* 0x0000dc00ff437b82 */ /* 0x000e620000000800 */
[----:B------:R-:W-:Y:S01]  /*5210*/  ULEA UR50, UR45, UR50, 0x18 ;  /* 0x000000322d327291 */ /* 0x000fe2000f8ec0ff */
[----:B------:R-:W-:Y:S01]  /*5220*/  LOP3.LUT R0, R4, 0xc0, RZ, 0xc0, !PT ;  /* 0x000000c004007812 */ /* 0x000fe200078ec0ff */
[----:B------:R-:W-:Y:S01]  /*5230*/  IMAD.MOV.U32 R75, RZ, RZ, 0x20 ;  /* 0x00000020ff4b7424 */ /* 0x000fe200078e00ff */
[----:B------:R-:W-:Y:S01]  /*5240*/  LOP3.LUT R71, R71, 0x600, RZ, 0xc0, !PT ;  /* 0x0000060047477812 */ /* 0x000fe200078ec0ff */
[----:B------:R-:W-:Y:S01]  /*5250*/  UIADD3 UR4, UPT, UPT, UR50, 0x200, URZ ;  /* 0x0000020032047890 */ /* 0x000fe2000fffe0ff */
[----:B------:R-:W-:Y:S01]  /*5260*/  LOP3.LUT R5, R0, 0x8, R5, 0xf8, !PT ;  /* 0x0000000800057812 */ /* 0x000fe200078ef805 */
[C---:B------:R-:W-:Y:S01]  /*5270*/  IMAD.SHL.U32 R0, R72.reuse, 0x4, RZ ;  /* 0x0000000448007824 */ /* 0x040fe200078e00ff */
[----:B------:R-:W2:Y:S01]  /*5280*/  LDC R28, c[0x0][0xb0c] ;  /* 0x0002c300ff1c7b82 */ /* 0x000ea20000000800 */
[----:B------:R-:W-:Y:S01]  /*5290*/  LOP3.LUT R71, R71, 0x20, R4, 0xf8, !PT ;  /* 0x0000002047477812 */ /* 0x000fe200078ef804 */
[----:B------:R-:W-:Y:S01]  /*52a0*/  IMAD.MOV.U32 R70, RZ, RZ, 0x1 ;  /* 0x00000001ff467424 */ /* 0x000fe200078e00ff */
[----:B------:R-:W-:Y:S01]  /*52b0*/  LOP3.LUT R72, R72, 0x60, RZ, 0xc0, !PT ;  /* 0x0000006048487812 */ /* 0x000fe200078ec0ff */
[----:B------:R-:W-:Y:S01]  /*52c0*/  IMAD.MOV.U32 R30, RZ, RZ, RZ ;  /* 0x000000ffff1e7224 */ /* 0x000fe200078e00ff */
[----:B------:R-:W-:-:S02]  /*52d0*/  LOP3.LUT R0, R5, 0x18, R0, 0x78, !PT ;  /* 0x0000001805007812 */ /* 0x000fc400078e7800 */
[----:B------:R-:W-:Y:S02]  /*52e0*/  CS2R R68, SRZ ;  /* 0x0000000000447805 */ /* 0x000fe4000001ff00 */
[----:B------:R-:W-:Y:S01]  /*52f0*/  LOP3.LUT R71, R71, 0x100, R4, 0xf8, !PT ;  /* 0x0000010047477812 */ /* 0x000fe200078ef804 */
[----:B------:R-:W3:Y:S01]  /*5300*/  LDC R65, c[0x0][0xb20] ;  /* 0x0002c800ff417b82 */ /* 0x000ee20000000800 */
[----:B------:R-:W4:Y:S01]  /*5310*/  LDS R2, [UR50+0x120] ;  /* 0x00012032ff027984 */ /* 0x000f220008000800 */
[----:B------:R-:W-:Y:S01]  /*5320*/  LOP3.LUT R32, R32, 0x600000, RZ, 0xc0, !PT ;  /* 0x0060000020207812 */ /* 0x000fe200078ec0ff */
[----:B------:R-:W-:Y:S01]  /*5330*/  IMAD.U32 R74, RZ, RZ, UR4 ;  /* 0x00000004ff4a7e24 */ /* 0x000fe2000f8e00ff */
[----:B------:R-:W-:Y:S01]  /*5340*/  LOP3.LUT R71, R71, R0, RZ, 0xfc, !PT ;  /* 0x0000000047477212 */ /* 0x000fe200078efcff */
[----:B------:R-:W1:Y:S01]  /*5350*/  LDCU.64 UR54, c[0x0][0x348] ;  /* 0x00006900ff3677ac */ /* 0x000e620008000a00 */
[----:B------:R-:W-:Y:S02]  /*5360*/  SEL R75, R75, 0xffffffe0, !P0 ;  /* 0xffffffe04b4b7807 */ /* 0x000fe40004000000 */
[----:B------:R-:W1:Y:S01]  /*5370*/  LDC R27, c[0x0][0xb30] ;  /* 0x0002cc00ff1b7b82 */ /* 0x000e620000000800 */
[----:B------:R-:W1:Y:S01]  /*5380*/  LDCU.64 UR36, c[0x0][0x888] ;  /* 0x00011100ff2477ac */ /* 0x000e620008000a00 */
[----:B------:R-:W1:Y:S06]  /*5390*/  LDCU.64 UR38, c[0x0][0x890] ;  /* 0x00011200ff2677ac */ /* 0x000e6c0008000a00 */
[----:B------:R-:W1:Y:S01]  /*53a0*/  LDC.64 R56, c[0x0][0xb10] ;  /* 0x0002c400ff387b82 */ /* 0x000e620000000a00 */
[----:B------:R-:W1:Y:S01]  /*53b0*/  LDCU.64 UR46, c[0x0][0xa90] ;  /* 0x00015200ff2e77ac */ /* 0x000e620008000a00 */
[----:B------:R-:W-:Y:S01]  /*53c0*/  UMOV UR52, URZ ;  /* 0x000000ff00347c82 */ /* 0x000fe20008000000 */
[----:B------:R-:W-:-:S05]  /*53d0*/  UMOV UR56, URZ ;  /* 0x000000ff00387c82 */ /* 0x000fca0008000000 */
[----:B------:R-:W1:Y:S08]  /*53e0*/  LDC.64 R24, c[0x0][0xb18] ;  /* 0x0002c600ff187b82 */ /* 0x000e700000000a00 */
[----:B------:R-:W1:Y:S08]  /*53f0*/  LDC.64 R22, c[0x0][0xb28] ;  /* 0x0002ca00ff167b82 */ /* 0x000e700000000a00 */
[----:B------:R-:W1:Y:S01]  /*5400*/  LDC.64 R54, c[0x0][0x8b0] ;  /* 0x00022c00ff367b82 */ /* 0x000e620000000a00 */
[C---:B----4-:R-:W-:Y:S01]  /*5410*/  VIADD R3, R2.reuse, 0x80 ;  /* 0x0000008002037836 */ /* 0x050fe20000000000 */
[----:B------:R-:W-:-:S04]  /*5420*/  LOP3.LUT R2, R2, 0xffff, RZ, 0xc0, !PT ;  /* 0x0000ffff02027812 */ /* 0x000fc800078ec0ff */
[----:B------:R-:W-:Y:S02]  /*5430*/  LOP3.LUT R3, R3, 0xffff, RZ, 0xc0, !PT ;  /* 0x0000ffff03037812 */ /* 0x000fe400078ec0ff */
[----:B------:R-:W4:Y:S03]  /*5440*/  LDC.64 R52, c[0x0][0x8a8] ;  /* 0x00022a00ff347b82 */ /* 0x000f260000000a00 */
[----:B------:R1:W-:Y:S05]  /*5450*/  STL.64 [R1], R2 ;  /* 0x0000000201007387 */ /* 0x0003ea0000100a00 */
[----:B------:R-:W1:Y:S08]  /*5460*/  LDC.64 R60, c[0x0][0xa80] ;  /* 0x0002a000ff3c7b82 */ /* 0x000e700000000a00 */
[----:B------:R-:W1:Y:S08]  /*5470*/  LDC.64 R58, c[0x0][0xa88] ;  /* 0x0002a200ff3a7b82 */ /* 0x000e700000000a00 */
[----:B--23--:R-:W1:Y:S02]  /*5480*/  LDC R66, c[0x0][0x374] ;  /* 0x0000dd00ff427b82 */ /* 0x00ce640000000800 */
.L_x_130:
[----:B-12---:R-:W-:Y:S04]  /*5490*/  SHF.L.U32 R3, R68, 0x1f, RZ ;  /* 0x0000001f44037819 */ /* 0x006fe800000006ff */
[----:B------:R-:W1:Y:S02]  /*54a0*/  SYNCS.PHASECHK.TRANS64.TRYWAIT P0, [UR50+0xd0], R3 ;  /* 0x0000d003ff0075a7 */ /* 0x000e640008001132 */
[----:B-1-3--:R-:W-:Y:S05]  /*54b0*/  @!P0 BRA `(.L_x_87) ;  /* 0x0000003800c88947 */ /* 0x00afea0003800000 */
.L_x_184:
[----:B------:R-:W2:Y:S01]  /*54c0*/  LDC.64 R12, c[0x0][0xb10] ;  /* 0x0002c400ff0c7b82 */ /* 0x000ea20000000a00 */
[----:B------:R-:W3:Y:S01]  /*54d0*/  LDS.128 R36, [UR50+0x110] ;  /* 0x00011032ff247984 */ /* 0x000ee20008000c00 */
[----:B------:R-:W-:Y:S01]  /*54e0*/  UIADD3 UR4, UPT, UPT, UR50, 0xd8, URZ ;  /* 0x000000d832047890 */ /* 0x000fe2000fffe0ff */
[----:B-1----:R-:W-:Y:S01]  /*54f0*/  IMAD R0, R30, 0x4, R1 ;  /* 0x000000041e007824 */ /* 0x002fe200078e0201 */
[----:B------:R-:W-:Y:S04]  /*5500*/  ISETP.NE.AND P1, PT, R27, 0x1, PT ;  /* 0x000000011b00780c */ /* 0x000fe80003f25270 */
[----:B------:R-:W1:Y:S01]  /*5510*/  LDC.64 R10, c[0x0][0xb18] ;  /* 0x0002c600ff0a7b82 */ /* 0x000e620000000a00 */
[----:B------:R-:W-:Y:S01]  /*5520*/  UPRMT UR4, URZ, 0x654, UR4 ;  /* 0x00000654ff047896 */ /* 0x000fe20008000004 */
[----:B------:R-:W-:Y:S01]  /*5530*/  ISETP.GE.AND P0, PT, R26, 0x1, PT ;  /* 0x000000011a00780c */ /* 0x000fe20003f06270 */
[----:B------:R-:W-:Y:S01]  /*5540*/  @!PT LDS RZ, [RZ] ;  /* 0x00000000fffff984 */ /* 0x000fe20000000800 */
[----:B------:R-:W-:Y:S01]  /*5550*/  @!PT LDS RZ, [RZ] ;  /* 0x00000000fffff984 */ /* 0x000fe20000000800 */
[----:B------:R-:W-:Y:S01]  /*5560*/  @!PT LDS RZ, [RZ] ;  /* 0x00000000fffff984 */ /* 0x000fe20000000800 */
[----:B------:R-:W-:Y:S01]  /*5570*/  @!PT LDS RZ, [RZ] ;  /* 0x00000000fffff984 */ /* 0x000fe20000000800 */
[----:B------:R4:W-:Y:S06]  /*5580*/  MEMBAR.ALL.CTA ;  /* 0x0000000000007992 */ /* 0x0009ec0000008000 */
[----:B----4-:R-:W4:Y:S01]  /*5590*/  FENCE.VIEW.ASYNC.S ;  /* 0x00000000000073c6 */ /* 0x010f220000000000 */
[----:B------:R-:W1:Y:S08]  /*55a0*/  @!P1 LDC R14, c[0x0][0xb20] ;  /* 0x0002c800ff0e9b82 */ /* 0x000e700000000800 */
[----:B------:R-:W1:Y:S01]  /*55b0*/  @!P1 LDC R9, c[0x0][0xb0c] ;  /* 0x0002c300ff099b82 */ /* 0x000e620000000800 */
[----:B----4-:R-:W-:Y:S01]  /*55c0*/  SYNCS.ARRIVE.TRANS64.RED.A1T0 RZ, [UR4], RZ ;  /* 0x000000ffffff79a7 */ /* 0x010fe20008100404 */
[----:B------:R4:W5:Y:S01]  /*55d0*/  LDL R17, [R0] ;  /* 0x0000000000117983 */ /* 0x0009620000100800 */
[----:B---3--:R-:W-:Y:S04]  /*55e0*/  LOP3.LUT P4, RZ, R38, 0x1, RZ, 0xc0, !PT ;  /* 0x0000000126ff7812 */ /* 0x008fe8000788c0ff */
[----:B------:R-:W-:Y:S09]  /*55f0*/  P2R R76, PR, RZ, 0x10 ;  /* 0x00000010ff4c7803 */ /* 0x000ff20000000000 */
[----:B------:R-:W-:Y:S02]  /*5600*/  @P4 MOV R31, R36 ;  /* 0x00000024001f4202 */ /* 0x000fe40000000f00 */
[----:B------:R-:W-:Y:S01]  /*5610*/  @P4 LOP3.LUT R29, R37, 0xffff, RZ, 0xc0, !PT ;  /* 0x0000ffff251d4812 */ /* 0x000fe200078ec0ff */
[----:B--2-4-:R-:W-:Y:S06]  /*5620*/  @!P0 BRA `(.L_x_88) ;  /* 0x0000000000a48947 */ /* 0x014fec0003800000 */
[----:B------:R-:W-:Y:S01]  /*5630*/  IMAD.HI.U32 R20, R66, R25, RZ ;  /* 0x0000001942147227 */ /* 0x000fe200078e00ff */
[----:B------:R-:W-:Y:S02]  /*5640*/  ISETP.NE.AND P0, PT, R24, 0x1, PT ;  /* 0x000000011800780c */ /* 0x000fe40003f05270 */
[----:B------:R-:W-:Y:S01]  /*5650*/  ISETP.NE.AND P2, PT, R26, 0x1, PT ;  /* 0x000000011a00780c */ /* 0x000fe20003f45270 */
[-C--:B------:R-:W-:Y:S01]  /*5660*/  IMAD.HI.U32 R18, R67, R56.reuse, RZ ;  /* 0x0000003843127227 */ /* 0x080fe200078e00ff */
[----:B------:R-:W-:Y:S02]  /*5670*/  SHF.R.U32.HI R21, RZ, R65, R20 ;  /* 0x00000041ff157219 */ /* 0x000fe40000011614 */
[----:B------:R-:W-:Y:S01]  /*5680*/  ISETP.NE.AND P3, PT, R28, 0x1, PT ;  /* 0x000000011c00780c */ /* 0x000fe20003f65270 */
[----:B------:R-:W-:Y:S01]  /*5690*/  IMAD.HI.U32 R40, R29, R25, RZ ;  /* 0x000000191d287227 */ /* 0x000fe200078e00ff */
[----:B------:R-:W-:Y:S02]  /*56a0*/  SHF.R.U32.HI R18, RZ, R57, R18 ;  /* 0x00000039ff127219 */ /* 0x000fe40000011612 */
[----:B------:R-:W-:Y:S01]  /*56b0*/  SEL R3, R66, R21, !P0 ;  /* 0x0000001542037207 */ /* 0x000fe20004000000 */
[----:B------:R-:W-:Y:S01]  /*56c0*/  IMAD.HI.U32 R34, R31, R56, RZ ;  /* 0x000000381f227227 */ /* 0x000fe200078e00ff */
[----:B------:R-:W-:Y:S03]  /*56d0*/  SEL R7, R67, R18, !P3 ;  /* 0x0000001243077207 */ /* 0x000fe60005800000 */
[-C--:B------:R-:W-:Y:S01]  /*56e0*/  IMAD.HI.U32 R18, R3, R22.reuse, RZ ;  /* 0x0000001603127227 */ /* 0x080fe200078e00ff */
[----:B------:R-:W-:Y:S03]  /*56f0*/  SHF.R.U32.HI R34, RZ, R57, R34 ;  /* 0x00000039ff227219 */ /* 0x000fe60000011622 */
[----:B------:R-:W-:Y:S01]  /*5700*/  IMAD.HI.U32 R20, R7, R22, RZ ;  /* 0x0000001607147227 */ /* 0x000fe200078e00ff */
[----:B------:R-:W-:Y:S02]  /*5710*/  @P2 SHF.R.U32.HI R3, RZ, R23, R18 ;  /* 0x00000017ff032219 */ /* 0x000fe40000011612 */
[----:B------:R-:W-:Y:S02]  /*5720*/  SHF.R.U32.HI R18, RZ, R65, R40 ;  /* 0x00000041ff127219 */ /* 0x000fe40000011628 */
[----:B------:R-:W-:Y:S01]  /*5730*/  @P2 SHF.R.U32.HI R7, RZ, R23, R20 ;  /* 0x00000017ff072219 */ /* 0x000fe20000011614 */
[C---:B------:R-:W-:Y:S01]  /*5740*/  IMAD R2, R26.reuse, R3, RZ ;  /* 0x000000031a027224 */ /* 0x040fe200078e02ff */
[----:B------:R-:W-:Y:S02]  /*5750*/  SEL R5, R29, R18, !P0 ;  /* 0x000000121d057207 */ /* 0x000fe40004000000 */
[----:B------:R-:W-:Y:S01]  /*5760*/  SEL R3, R31, R34, !P3 ;  /* 0x000000221f037207 */ /* 0x000fe20005800000 */
[----:B------:R-:W-:Y:S01]  /*5770*/  IMAD R4, R26, R7, RZ ;  /* 0x000000071a047224 */ /* 0x000fe200078e02ff */
[C---:B------:R-:W-:Y:S01]  /*5780*/  ISETP.GE.AND P0, PT, R5.reuse, R2, PT ;  /* 0x000000020500720c */ /* 0x040fe20003f06270 */
[----:B------:R-:W-:Y:S03]  /*5790*/  IMAD.HI.U32 R6, R5, R22, RZ ;  /* 0x0000001605067227 */ /* 0x000fe600078e00ff */
[----:B------:R-:W-:Y:S01]  /*57a0*/  ISETP.GE.OR P0, PT, R3, R4, P0 ;  /* 0x000000040300720c */ /* 0x000fe20000706670 */
[----:B------:R-:W-:Y:S01]  /*57b0*/  IMAD.MOV R4, RZ, RZ, -R3 ;  /* 0x000000ffff047224 */ /* 0x000fe200078e0a03 */
[-C--:B------:R-:W-:Y:S03]  /*57c0*/  SHF.R.U32.HI R6, RZ, R23.reuse, R6 ;  /* 0x00000017ff067219 */ /* 0x080fe60000011606 */
[----:B------:R-:W-:Y:S01]  /*57d0*/  IMAD R31, R28, R4, R31 ;  /* 0x000000041c1f7224 */ /* 0x000fe200078e021f */
[----:B------:R-:W-:Y:S05]  /*57e0*/  SEL R15, R5, R6, !P2 ;  /* 0x00000006050f7207 */ /* 0x000fea0005000000 */
[----:B------:R-:W-:Y:S02]  /*57f0*/  IMAD.MOV R6, RZ, RZ, -R15 ;  /* 0x000000ffff067224 */ /* 0x000fe400078e0a0f */
[C---:B------:R-:W-:Y:S04]  /*5800*/  @!P0 IMAD.HI.U32 R2, R3.reuse, R22, RZ ;  /* 0x0000001603028227 */ /* 0x040fe800078e00ff */
[----:B------:R-:W-:Y:S01]  /*5810*/  IMAD R6, R26, R6, R5 ;  /* 0x000000061a067224 */ /* 0x000fe200078e0205 */
[----:B------:R-:W-:Y:S04]  /*5820*/  @!P0 SHF.R.U32.HI R2, RZ, R23, R2 ;  /* 0x00000017ff028219 */ /* 0x000fe80000011602 */
[----:B------:R-:W-:Y:S02]  /*5830*/  @!P0 SEL R0, R3, R2, !P2 ;  /* 0x0000000203008207 */ /* 0x000fe40005000000 */
[----:B------:R-:W-:Y:S02]  /*5840*/  IADD3 R2, PT, PT, -R5, RZ, RZ ;  /* 0x000000ff05027210 */ /* 0x000fe40007ffe1ff */
[----:B------:R-:W-:Y:S01]  /*5850*/  @!P0 IADD3 R8, PT, PT, R15, -R0, RZ ;  /* 0x800000000f088210 */ /* 0x000fe20007ffe0ff */
[----:B------:R-:W-:Y:S02]  /*5860*/  @!P0 IMAD R0, R7, R6, R0 ;  /* 0x0000000607008224 */ /* 0x000fe400078e0200 */
[----:B------:R-:W-:Y:S02]  /*5870*/  IMAD R29, R24, R2, R29 ;  /* 0x00000002181d7224 */ /* 0x000fe400078e021d */
[----:B------:R-:W-:Y:S02]  /*5880*/  @!P0 IMAD R5, R8, R26, R3 ;  /* 0x0000001a08058224 */ /* 0x000fe400078e0203 */
[----:B------:R-:W-:Y:S04]  /*5890*/  @!P0 IMAD.MOV.U32 R3, RZ, RZ, R0 ;  /* 0x000000ffff038224 */ /* 0x000fe800078e0000 */
[----:B------:R-:W-:Y:S02]  /*58a0*/  IMAD R31, R3, R28, R31 ;  /* 0x0000001c031f7224 */ /* 0x000fe400078e021f */
[----:B------:R-:W-:Y:S07]  /*58b0*/  IMAD R29, R5, R24, R29 ;  /* 0x00000018051d7224 */ /* 0x000fee00078e021d */
.L_x_88:
[----:B-1----:R-:W-:Y:S01]  /*58c0*/  @!P1 ISETP.NE.AND P0, PT, R10, 0x1, PT ;  /* 0x000000010a00980c */ /* 0x002fe20003f05270 */
[----:B------:R-:W-:Y:S01]  /*58d0*/  @!P1 IMAD.HI.U32 R3, R29, R11, RZ ;  /* 0x0000000b1d039227 */ /* 0x000fe200078e00ff */
[----:B------:R-:W-:Y:S01]  /*58e0*/  R2UR UR41, R16 ;  /* 0x00000000102972ca */ /* 0x000fe200000e0000 */
[----:B------:R-:W-:Y:S01]  /*58f0*/  BSSY.RECONVERGENT B6, `(.L_x_89) ;  /* 0x000002f000067945 */ /* 0x000fe20003800200 */
[----:B------:R-:W-:Y:S01]  /*5900*/  @!P1 ISETP.NE.AND P2, PT, R9, 0x1, PT ;  /* 0x000000010900980c */ /* 0x000fe20003f45270 */
[----:B------:R-:W-:Y:S01]  /*5910*/  @!P1 IMAD.HI.U32 R0, R31, R12, RZ ;  /* 0x0000000c1f009227 */ /* 0x000fe200078e00ff */
[----:B------:R-:W-:Y:S02]  /*5920*/  @!P1 SHF.R.U32.HI R2, RZ, R14, R3 ;  /* 0x0000000eff029219 */ /* 0x000fe40000011603 */
[----:B------:R-:W-:Y:S02]  /*5930*/  @P4 SHF.R.U32.HI R36, RZ, 0x10, R37 ;  /* 0x00000010ff244819 */ /* 0x000fe40000011625 */
[----:B------:R-:W-:Y:S02]  /*5940*/  @!P1 SEL R2, R29, R2, !P0 ;  /* 0x000000021d029207 */ /* 0x000fe40004000000 */
[----:B------:R-:W-:Y:S02]  /*5950*/  @!P1 SHF.R.U32.HI R0, RZ, R13, R0 ;  /* 0x0000000dff009219 */ /* 0x000fe40000011600 */
[----:B------:R-:W-:Y:S01]  /*5960*/  LOP3.LUT P0, RZ, R74, 0x1b0, RZ, 0xc0, !PT ;  /* 0x000001b04aff7812 */ /* 0x000fe2000780c0ff */
[----:B------:R-:W-:Y:S01]  /*5970*/  USHF.L.U32 UR41, UR41, 0x7, URZ ;  /* 0x0000000729297899 */ /* 0x000fe200080006ff */
[----:B------:R-:W-:Y:S02]  /*5980*/  @!P1 SEL R3, R31, R0, !P2 ;  /* 0x000000001f039207 */ /* 0x000fe40005000000 */
[----:B------:R-:W-:Y:S03]  /*5990*/  @P4 R2UR UR51, R36 ;  /* 0x00000000243342ca */ /* 0x000fe600000e0000 */
[----:B------:R-:W-:Y:S02]  /*59a0*/  @!P1 IMAD.IADD R0, R2, 0x1, -R3 ;  /* 0x0000000102009824 */ /* 0x000fe400078e0a03 */
[----:B------:R-:W-:Y:S02]  /*59b0*/  @!P1 IMAD.IADD R2, R3, 0x1, -R2 ;  /* 0x0000000103029824 */ /* 0x000fe400078e0a02 */
[----:B------:R-:W-:Y:S02]  /*59c0*/  @!P1 IMAD R31, R0, R9, R31 ;  /* 0x00000009001f9224 */ /* 0x000fe400078e021f */
[----:B------:R-:W-:Y:S01]  /*59d0*/  @!P1 IMAD R29, R2, R10, R29 ;  /* 0x0000000a021d9224 */ /* 0x000fe200078e021d */
[----:B------:R-:W-:Y:S06]  /*59e0*/  @!P0 BRA `(.L_x_90) ;  /* 0x00000000007c8947 */ /* 0x000fec0003800000 */
[----:B------:R-:W1:Y:S01]  /*59f0*/  LDCU.64 UR8, c[0x4][0x80] ;  /* 0x01001000ff0877ac */ /* 0x000e620008000a00 */
[----:B------:R-:W-:Y:S01]  /*5a00*/  MOV R2, 0x0 ;  /* 0x0000000000027802 */ /* 0x000fe20000000f00 */
[----:B------:R-:W-:Y:S02]  /*5a10*/  HFMA2 R12, -RZ, RZ, 0, 5.9604644775390625e-08 ;  /* 0x00000001ff0c7431 */ /* 0x000fe400000001ff */
[----:B------:R-:W-:Y:S01]  /*5a20*/  IMAD.MOV.U32 R8, RZ, RZ, 0x70 ;  /* 0x00000070ff087424 */ /* 0x000fe200078e00ff */
[----:B------:R2:W3:Y:S01]  /*5a30*/  LDC.64 R14, c[0x4][R2] ;  /* 0x01000000020e7b82 */ /* 0x0004e20000000a00 */
[----:B------:R-:W4:Y:S01]  /*5a40*/  LDCU.64 UR6, c[0x4][0x88] ;  /* 0x01001100ff0677ac */ /* 0x000f220008000a00 */
[----:B------:R-:W-:Y:S01]  /*5a50*/  IMAD.MOV.U32 R13, RZ, RZ, RZ ;  /* 0x000000ffff0d7224 */ /* 0x000fe200078e00ff */
[----:B------:R-:W2:Y:S01]  /*5a60*/  LDCU.64 UR4, c[0x4][0x8] ;  /* 0x01000100ff0477ac */ /* 0x000ea20008000a00 */
[----:B-1----:R-:W-:Y:S01]  /*5a70*/  MOV R5, UR9 ;  /* 0x0000000900057c02 */ /* 0x002fe20008000f00 */
[----:B------:R-:W-:Y:S01]  /*5a80*/  IMAD.U32 R4, RZ, RZ, UR8 ;  /* 0x00000008ff047e24 */ /* 0x000fe2000f8e00ff */
[----:B----4-:R-:W-:Y:S01]  /*5a90*/  MOV R7, UR7 ;  /* 0x0000000700077c02 */ /* 0x010fe20008000f00 */
[----:B------:R-:W-:Y:S01]  /*5aa0*/  IMAD.U32 R6, RZ, RZ, UR6 ;  /* 0x00000006ff067e24 */ /* 0x000fe2000f8e00ff */
[----:B--2---:R-:W-:Y:S01]  /*5ab0*/  MOV R11, UR5 ;  /* 0x00000005000b7c02 */ /* 0x004fe20008000f00 */
[----:B------:R-:W-:Y:S02]  /*5ac0*/  IMAD.U32 R10, RZ, RZ, UR4 ;  /* 0x00000004ff0a7e24 */ /* 0x000fe4000f8e00ff */
[----:B------:R-:W-:Y:S07]  /*5ad0*/  LEPC R20, `(.L_x_91) ;  /* 0x000000001014794e */ /* 0x000fee0000000000 */
[----:B---3-5:R-:W-:Y:S05]  /*5ae0*/  CALL.ABS.NOINC R14 ;  /* 0x000000000e007343 */ /* 0x028fea0003c00000 */
.L_x_91:
[----:B------:R-:W1:Y:S01]  /*5af0*/  LDCU.64 UR8, c[0x4][0x80] ;  /* 0x01001000ff0877ac */ /* 0x000e620008000a00 */
[----:B------:R-:W2:Y:S01]  /*5b00*/  LDC.64 R2, c[0x4][R2] ;  /* 0x0100000002027b82 */ /* 0x000ea20000000a00 */
[----:B------:R-:W-:Y:S02]  /*5b10*/  HFMA2 R12, -RZ, RZ, 0, 5.9604644775390625e-08 ;  /* 0x00000001ff0c7431 */ /* 0x000fe400000001ff */
[----:B------:R-:W-:Y:S02]  /*5b20*/  IMAD.MOV.U32 R8, RZ, RZ, 0x70 ;  /* 0x00000070ff087424 */ /* 0x000fe400078e00ff */
[----:B------:R-:W-:Y:S01]  /*5b30*/  IMAD.MOV.U32 R13, RZ, RZ, RZ ;  /* 0x000000ffff0d7224 */ /* 0x000fe200078e00ff */
[----:B------:R-:W3:Y:S01]  /*5b40*/  LDCU.64 UR6, c[0x4][0x88] ;  /* 0x01001100ff0677ac */ /* 0x000ee20008000a00 */
[----:B------:R-:W4:Y:S01]  /*5b50*/  LDCU.64 UR4, c[0x4][0x8] ;  /* 0x01000100ff0477ac */ /* 0x000f220008000a00 */
[----:B-1----:R-:W-:Y:S02]  /*5b60*/  MOV R4, UR8 ;  /* 0x0000000800047c02 */ /* 0x002fe40008000f00 */
[----:B------:R-:W-:Y:S02]  /*5b70*/  MOV R5, UR9 ;  /* 0x0000000900057c02 */ /* 0x000fe40008000f00 */
[----:B---3--:R-:W-:Y:S01]  /*5b80*/  MOV R7, UR7 ;  /* 0x0000000700077c02 */ /* 0x008fe20008000f00 */
[----:B------:R-:W-:Y:S01]  /*5b90*/  IMAD.U32 R6, RZ, RZ, UR6 ;  /* 0x00000006ff067e24 */ /* 0x000fe2000f8e00ff */
[----:B----4-:R-:W-:Y:S01]  /*5ba0*/  MOV R11, UR5 ;  /* 0x00000005000b7c02 */ /* 0x010fe20008000f00 */
[----:B------:R-:W-:Y:S02]  /*5bb0*/  IMAD.U32 R10, RZ, RZ, UR4 ;  /* 0x00000004ff0a7e24 */ /* 0x000fe4000f8e00ff */
[----:B------:R-:W-:Y:S07]  /*5bc0*/  LEPC R20, `(.L_x_90) ;  /* 0x000000001014794e */ /* 0x000fee0000000000 */
[----:B--2---:R-:W-:Y:S05]  /*5bd0*/  CALL.ABS.NOINC R2 ;  /* 0x0000000002007343 */ /* 0x004fea0003c00000 */
.L_x_90:
[----:B------:R-:W-:Y:S05]  /*5be0*/  BSYNC.RECONVERGENT B6 ;  /* 0x0000000000067941 */ /* 0x000fea0003800200 */
.L_x_89:
[----:B------:R-:W-:Y:S01]  /*5bf0*/  ISETP.NE.U32.AND P4, PT, R54, RZ, PT ;  /* 0x000000ff3600720c */ /* 0x000fe20003f85070 */
[----:B------:R-:W-:Y:S01]  /*5c00*/  UISETP.NE.AND UP2, UPT, UR53, URZ, UPT ;  /* 0x000000ff3500728c */ /* 0x000fe2000bf45270 */
[----:B------:R-:W-:Y:S01]  /*5c10*/  ISETP.NE.U32.AND P2, PT, RZ, UR36, PT ;  /* 0x00000024ff007c0c */ /* 0x000fe2000bf45070 */
[----:B------:R-:W-:Y:S01]  /*5c20*/  UISETP.NE.U32.AND UP1, UPT, UR38, URZ, UPT ;  /* 0x000000ff2600728c */ /* 0x000fe2000bf25070 */
[----:B------:R-:W-:Y:S01]  /*5c30*/  ISETP.NE.AND.EX P4, PT, R55, RZ, PT, P4 ;  /* 0x000000ff3700720c */ /* 0x000fe20003f85340 */
[----:B------:R-:W-:Y:S01]  /*5c40*/  UPLOP3.LUT UP0, UPT, UPT, UPT, UPT, 0x40, 0x4 ;  /* 0x000000000004789c */ /* 0x000fe20003f0e870 */
[----:B------:R-:W-:Y:S01]  /*5c50*/  ISETP.NE.AND.EX P2, PT, RZ, UR37, PT, P2 ;  /* 0x00000025ff007c0c */ /* 0x000fe2000bf45320 */
[----:B------:R-:W-:Y:S01]  /*5c60*/  UISETP.NE.AND.EX UP1, UPT, UR39, URZ, UPT, UP1 ;  /* 0x000000ff2700728c */ /* 0x000fe2000bf25310 */
[----:B------:R-:W-:Y:S04]  /*5c70*/  PLOP3.LUT P1, PT, PT, PT, UP2, 0x80, 0x8 ;  /* 0x000000000008781c */ /* 0x000fe80003f2f028 */
[----:B------:R-:W-:Y:S06]  /*5c80*/  @UP2 UPLOP3.LUT UP0, UPT, UPT, UPT, UP1, 0x80, 0x8 ;  /* 0x000000000008289c */ /* 0x000fec0003f0f010 */
[----:B------:R-:W-:Y:S01]  /*5c90*/  PLOP3.LUT P0, PT, PT, PT, UP0, 0x80, 0x8 ;  /* 0x000000000008781c */ /* 0x000fe20003f0f008 */
[----:B------:R-:W-:Y:S01]  /*5ca0*/  @!UPT UIADD3 URZ, UPT, UPT, URZ, URZ, URZ ;  /* 0x000000fffffff290 */ /* 0x000fe2000fffe0ff */
[----:B------:R-:W-:Y:S11]  /*5cb0*/  BRA.U !UP1, `(.L_x_92) ;  /* 0x0000000109387547 */ /* 0x000ff6000b800000 */
[----:B------:R-:W-:Y:S01]  /*5cc0*/  UISETP.NE.U32.AND UP0, UPT, UR36, URZ, UPT ;  /* 0x000000ff2400728c */ /* 0x000fe2000bf05070 */
[----:B------:R-:W-:Y:S02]  /*5cd0*/  HFMA2 R0, -RZ, RZ, 0, 5.9604644775390625e-08 ;  /* 0x00000001ff007431 */ /* 0x000fe400000001ff */
[----:B------:R-:W-:Y:S01]  /*5ce0*/  IMAD.MOV.U32 R63, RZ, RZ, 0x1 ;  /* 0x00000001ff3f7424 */ /* 0x000fe200078e00ff */
[----:B------:R-:W-:Y:S06]  /*5cf0*/  UISETP.NE.AND.EX UP0, UPT, UR37, URZ, UPT, UP0 ;  /* 0x000000ff2500728c */ /* 0x000fec000bf05300 */
[----:B------:R-:W-:Y:S05]  /*5d00*/  PLOP3.LUT P3, PT, PT, PT, UP0, 0x80, 0x8 ;  /* 0x000000000008781c */ /* 0x000fea0003f6f008 */
[----:B------:R-:W1:Y:S01]  /*5d10*/  @UP0 LDCU.64 UR6, c[0x0][0x888] ;  /* 0x00011100ff0607ac */ /* 0x000e620008000a00 */
[----:B------:R-:W-:Y:S07]  /*5d20*/  @UP0 UIMAD UR4, UR57, UR38, URZ ;  /* 0x00000026390402a4 */ /* 0x000fee000f8e02ff */
[----:B------:R-:W-:Y:S01]  /*5d30*/  @!P3 PRMT R63, R0, 0x7610, R63 ;  /* 0x00007610003fb816 */ /* 0x000fe2000000003f */
[----:B-1----:R-:W-:Y:S03]  /*5d40*/  @UP0 UIMAD.WIDE UR6, UR4, 0x4, UR6 ;  /* 0x00000004040608a5 */ /* 0x002fe6000f8e0206 */
[----:B------:R-:W1:Y:S03]  /*5d50*/  @!UP0 LDCU UR4, c[0x0][0x880] ;  /* 0x00011000ff0487ac */ /* 0x000e660008000800 */
[----:B------:R-:W-:Y:S01]  /*5d60*/  IMAD.U32 R2, RZ, RZ, UR6 ;  /* 0x00000006ff027e24 */ /* 0x000fe2000f8e00ff */
[----:B------:R-:W-:Y:S05]  /*5d70*/  MOV R3, UR7 ;  /* 0x0000000700037c02 */ /* 0x000fea0008000f00 */
[----:B-----5:R2:W5:Y:S02]  /*5d80*/  @P3 LDG.E R35, desc[UR48][R2.64] ;  /* 0x0000003002233981 */ /* 0x020564000c1e1900 */
[----:B-12---:R-:W-:Y:S02]  /*5d90*/  @!P3 IMAD.U32 R35, RZ, RZ, UR4 ;  /* 0x00000004ff23be24 */ /* 0x006fe4000f8e00ff */
.L_x_92:
[----:B------:R-:W-:Y:S05]  /*5da0*/  @!P4 BRA `(.L_x_93) ;  /* 0x000000000020c947 */ /* 0x000fea0003800000 */
[----:B------:R-:W-:Y:S04]  /*5db0*/  ISETP.NE.U32.AND P3, PT, R52, RZ, PT ;  /* 0x000000ff3400720c */ /* 0x000fe80003f65070 */
[----:B------:R-:W-:Y:S11]  /*5dc0*/  ISETP.NE.AND.EX P3, PT, R53, RZ, PT, P3 ;  /* 0x000000ff3500720c */ /* 0x000ff60003f65330 */
[----:B------:R-:W-:Y:S02]  /*5dd0*/  @!UPT UIADD3 URZ, UPT, UPT, URZ, URZ, URZ ;  /* 0x000000fffffff290 */ /* 0x000fe4000fffe0ff */
[----:B------:R-:W1:Y:S01]  /*5de0*/  @P3 LDC.64 R2, c[0x0][0x8a8] ;  /* 0x00022a00ff023b82 */ /* 0x000e620000000a00 */
[----:B------:R-:W-:Y:S04]  /*5df0*/  @P3 IMAD R0, R54, UR57, RZ ;  /* 0x0000003936003c24 */ /* 0x000fe8000f8e02ff */
[----:B-1----:R-:W-:Y:S05]  /*5e00*/  @P3 IMAD.WIDE R2, R0, 0x4, R2 ;  /* 0x0000000400023825 */ /* 0x002fea00078e0202 */
[----:B-----5:R1:W5:Y:S02]  /*5e10*/  @P3 LDG.E R33, desc[UR48][R2.64] ;  /* 0x0000003002213981 */ /* 0x020364000c1e1900 */
[----:B-1----:R-:W2:Y:S02]  /*5e20*/  @!P3 LDC R33, c[0x0][0x8a0] ;  /* 0x00022800ff21bb82 */ /* 0x002ea40000000800 */
.L_x_93:
[----:B-----5:R-:W-:Y:S01]  /*5e30*/  FSETP.NEU.AND P3, PT, R35, RZ, PT ;  /* 0x000000ff2300720b */ /* 0x020fe20003f6d000 */
[----:B------:R-:W-:Y:S01]  /*5e40*/  IMAD.SHL.U32 R79, R19, 0x40, RZ ;  /* 0x00000040134f7824 */ /* 0x000fe200078e00ff */
[----:B------:R-:W-:Y:S01]  /*5e50*/  SEL R3, RZ, 0xffffffff, P2 ;  /* 0xffffffffff037807 */ /* 0x000fe20001000000 */
[----:B------:R-:W-:Y:S01]  /*5e60*/  IMAD.SHL.U32 R86, R71, 0x2, RZ ;  /* 0x0000000247567824 */ /* 0x000fe200078e00ff */
[----:B------:R-:W-:Y:S01]  /*5e70*/  @P1 LOP3.LUT P2, RZ, R63, 0xff, RZ, 0xc0, !PT ;  /* 0x000000ff3fff1812 */ /* 0x000fe2000784c0ff */
[----:B------:R-:W-:Y:S01]  /*5e80*/  IMAD.HI.U32 R5, R79, R61, RZ ;  /* 0x0000003d4f057227 */ /* 0x000fe200078e00ff */
[----:B------:R-:W-:Y:S01]  /*5e90*/  @P1 SEL R2, RZ, 0xffffffff, P3 ;  /* 0xffffffffff021807 */ /* 0x000fe20001800000 */
[----:B------:R-:W-:Y:S01]  /*5ea0*/  BSSY B1, `(.L_x_94) ;  /* 0x0000039000017945 */ /* 0x000fe20003800000 */
[----:B------:R-:W-:Y:S01]  /*5eb0*/  LOP3.LUT R70, R70, 0x1, RZ, 0x3c, !PT ;  /* 0x0000000146467812 */ /* 0x000fe200078e3cff */
[----:B------:R-:W-:Y:S01]  /*5ec0*/  VIADD R84, R86, UR50 ;  /* 0x0000003256547c36 */ /* 0x000fe20008000000 */
[----:B------:R-:W-:Y:S01]  /*5ed0*/  @P0 SEL R2, R3, R2, !P2 ;  /* 0x0000000203020207 */ /* 0x000fe20005000000 */
[----:B------:R-:W-:Y:S01]  /*5ee0*/  IMAD.MOV.U32 R85, RZ, RZ, 0x1 ;  /* 0x00000001ff557424 */ /* 0x000fe200078e00ff */
[----:B------:R-:W-:Y:S01]  /*5ef0*/  LEA R83, R30, UR50, 0x3 ;  /* 0x000000321e537c11 */ /* 0x000fe2000f8e18ff */
[----:B------:R-:W-:Y:S01]  /*5f00*/  IMAD.IADD R34, R32, 0x1, R17 ;  /* 0x0000000120227824 */ /* 0x000fe200078e0211 */
[----:B------:R-:W-:Y:S01]  /*5f10*/  @P1 LOP3.LUT R2, R2, 0x1, RZ, 0xc0, !PT ;  /* 0x0000000102021812 */ /* 0x000fe200078ec0ff */
[----:B------:R-:W-:Y:S01]  /*5f20*/  IMAD.MOV.U32 R39, RZ, RZ, RZ ;  /* 0x000000ffff277224 */ /* 0x000fe200078e00ff */
[----:B------:R-:W-:Y:S02]  /*5f30*/  SHF.L.U32 R0, R69, 0x1f, RZ ;  /* 0x0000001f45007819 */ /* 0x000fe400000006ff */
[----:B------:R-:W-:Y:S02]  /*5f40*/  CS2R R50, SRZ ;  /* 0x0000000000327805 */ /* 0x000fe4000001ff00 */
[----:B------:R-:W-:Y:S02]  /*5f50*/  ISETP.NE.U32.OR P5, PT, R2, 0x1, !P1 ;  /* 0x000000010200780c */ /* 0x000fe40004fa5470 */
[----:B------:R-:W-:Y:S02]  /*5f60*/  CS2R R48, SRZ ;  /* 0x0000000000307805 */ /* 0x000fe4000001ff00 */
[----:B------:R-:W-:Y:S02]  /*5f70*/  ISETP.NE.AND P2, PT, R60, 0x1, PT ;  /* 0x000000013c00780c */ /* 0x000fe40003f45270 */
[----:B------:R-:W-:Y:S02]  /*5f80*/  CS2R R42, SRZ ;  /* 0x00000000002a7805 */ /* 0x000fe4000001ff00 */
[----:B------:R-:W-:Y:S02]  /*5f90*/  SHF.R.U32.HI R2, RZ, R58, R5 ;  /* 0x0000003aff027219 */ /* 0x000fe40000011605 */
[----:B------:R-:W-:Y:S02]  /*5fa0*/  CS2R R40, SRZ ;  /* 0x0000000000287805 */ /* 0x000fe4000001ff00 */
[----:B------:R-:W-:Y:S01]  /*5fb0*/  ISETP.NE.AND P4, PT, R59, 0x1, PT ;  /* 0x000000013b00780c */ /* 0x000fe20003f85270 */
[----:B------:R-:W-:Y:S01]  /*5fc0*/  IMAD.IADD R82, R75, 0x1, R84 ;  /* 0x000000014b527824 */ /* 0x000fe200078e0254 */
[----:B------:R-:W-:Y:S02]  /*5fd0*/  SEL R77, R79, R2, !P2 ;  /* 0x000000024f4d7207 */ /* 0x000fe40005000000 */
[----:B------:R-:W-:Y:S02]  /*5fe0*/  PLOP3.LUT P2, PT, PT, PT, UP1, 0x80, 0x8 ;  /* 0x000000000008781c */ /* 0x000fe40003f4f018 */
[----:B------:R-:W-:Y:S01]  /*5ff0*/  SEL R2, RZ, 0xffffffff, P3 ;  /* 0xffffffffff027807 */ /* 0x000fe20001800000 */
[----:B------:R-:W-:Y:S01]  /*6000*/  IMAD.HI.U32 R78, R77, UR46, RZ ;  /* 0x0000002e4d4e7c27 */ /* 0x000fe2000f8e00ff */
[----:B------:R-:W-:Y:S02]  /*6010*/  @P5 SHF.L.U32 R6, R70, 0x1f, RZ ;  /* 0x0000001f46065819 */ /* 0x000fe400000006ff */
[----:B------:R-:W-:Y:S02]  /*6020*/  LOP3.LUT P3, R80, R63, 0xff, RZ, 0xc0, !PT ;  /* 0x000000ff3f507812 */ /* 0x000fe4000786c0ff */
[----:B------:R-:W1:Y:S01]  /*6030*/  @P5 SYNCS.PHASECHK.TRANS64.TRYWAIT P1, [UR50+0x80], R6 ;  /* 0x00008006ff0055a7 */ /* 0x000e620008021132 */
[----:B------:R-:W-:Y:S02]  /*6040*/  SHF.R.U32.HI R78, RZ, UR47, R78 ;  /* 0x0000002fff4e7c19 */ /* 0x000fe4000801164e */
[----:B------:R-:W-:Y:S02]  /*6050*/  P2R R81, PR, RZ, 0x20 ;  /* 0x00000020ff517803 */ /* 0x000fe40000000000 */
[----:B------:R-:W-:Y:S01]  /*6060*/  @P2 SEL R2, R3, R2, !P3 ;  /* 0x0000000203022207 */ /* 0x000fe20005800000 */
[----:B------:R-:W-:Y:S01]  /*6070*/  IMAD.MOV R3, RZ, RZ, -R77 ;  /* 0x000000ffff037224 */ /* 0x000fe200078e0a4d */
[----:B------:R-:W-:Y:S02]  /*6080*/  SEL R78, R77, R78, !P4 ;  /* 0x0000004e4d4e7207 */ /* 0x000fe40006000000 */
[----:B------:R-:W-:Y:S01]  /*6090*/  LOP3.LUT R2, R2, 0x1, RZ, 0xc0, !PT ;  /* 0x0000000102027812 */ /* 0x000fe200078ec0ff */
[----:B------:R-:W-:Y:S02]  /*60a0*/  IMAD R79, R60, R3, R79 ;  /* 0x000000033c4f7224 */ /* 0x000fe400078e024f */
[----:B------:R-:W-:Y:S01]  /*60b0*/  IMAD.MOV R4, RZ, RZ, -R78 ;  /* 0x000000ffff047224 */ /* 0x000fe200078e0a4e */
[----:B------:R-:W-:Y:S01]  /*60c0*/  ISETP.NE.U32.AND P2, PT, R2, 0x1, PT ;  /* 0x000000010200780c */ /* 0x000fe20003f45070 */
[----:B------:R3:W4:Y:S03]  /*60d0*/  SYNCS.PHASECHK.TRANS64.TRYWAIT P0, [R83+URZ+0xe0], R0 ;  /* 0x0000e000530075a7 */ /* 0x00072600080011ff */
[----:B------:R-:W-:Y:S01]  /*60e0*/  P2R R87, PR, RZ, 0x4 ;  /* 0x00000004ff577803 */ /* 0x000fe20000000000 */
[----:B------:R-:W-:Y:S01]  /*60f0*/  IMAD R77, R59, R4, R77 ;  /* 0x000000043b4d7224 */ /* 0x000fe200078e024d */
[----:B-1----:R-:W-:Y:S01]  /*6100*/  @P5 SEL R85, RZ, 0x1, !P1 ;  /* 0x00000001ff555807 */ /* 0x002fe20004800000 */
[----:B---3--:R-:W-:Y:S06]  /*6110*/  @!P5 BRA `(.L_x_95) ;  /* 0x000000000044d947 */ /* 0x008fec0003800000 */
[----:B------:R-:W-:Y:S01]  /*6120*/  IMAD.MOV.U32 R50, RZ, RZ, RZ ;  /* 0x000000ffff327224 */ /* 0x000fe200078e00ff */
[----:B------:R-:W-:Y:S01]  /*6130*/  ISETP.NE.AND P1, PT, R85, RZ, PT ;  /* 0x000000ff5500720c */ /* 0x000fe20003f25270 */
[----:B------:R-:W-:Y:S01]  /*6140*/  BSSY B0, `(.L_x_96) ;  /* 0x0000008000007945 */ /* 0x000fe20003800000 */
[----:B------:R-:W-:Y:S02]  /*6150*/  CS2R R42, SRZ ;  /* 0x00000000002a7805 */ /* 0x000fe4000001ff00 */
[----:B------:R-:W-:Y:S02]  /*6160*/  CS2R R40, SRZ ;  /* 0x0000000000287805 */ /* 0x000fe4000001ff00 */
[----:B------:R-:W-:Y:S07]  /*6170*/  CS2R R48, SRZ ;  /* 0x0000000000307805 */ /* 0x000fee000001ff00 */
[----:B------:R-:W-:Y:S05]  /*6180*/  @P1 BRA `(.L_x_97) ;  /* 0x00000000000c1947 */ /* 0x000fea0003800000 */
[----:B------:R-:W-:Y:S04]  /*6190*/  SHF.L.U32 R3, R70, 0x1f, RZ ;  /* 0x0000001f46037819 */ /* 0x000fe800000006ff */
[----:B------:R-:W1:Y:S02]  /*61a0*/  SYNCS.PHASECHK.TRANS64.TRYWAIT P1, [UR50+0x80], R3 ;  /* 0x00008003ff0075a7 */ /* 0x000e640008021132 */
[----:B-1----:R-:W-:Y:S05]  /*61b0*/  @!P1 BRA `(.L_x_98) ;  /* 0x0000002c00a09947 */ /* 0x002fea0003800000 */
.L_x_97:
[----:B------:R-:W-:Y:S05]  /*61c0*/  BSYNC B0 ;  /* 0x0000000000007941 */ /* 0x000fea0003800000 */
.L_x_96:
[----:B------:R-:W-:Y:S01]  /*61d0*/  ISETP.NE.AND P1, PT, R87, RZ, PT ;  /* 0x000000ff5700720c */ /* 0x000fe20003f25270 */
[----:B------:R-:W-:Y:S11]  /*61e0*/  HFMA2 R39, -RZ, RZ, 0, 5.9604644775390625e-08 ;  /* 0x00000001ff277431 */ /* 0x000ff600000001ff */
[----:B------:R-:W-:Y:S01]  /*61f0*/  @!UPT UIADD3 URZ, UPT, UPT, URZ, URZ, URZ ;  /* 0x000000fffffff290 */ /* 0x000fe2000fffe0ff */
[----:B------:R-:W-:Y:S05]  /*6200*/  @P1 WARPSYNC.ALL ;  /* 0x0000000000001948 */ /* 0x000fea0003800000 */
[----:B------:R3:W1:Y:S04]  /*6210*/  @P1 LDSM.16.M88.4 R40, [R86+UR50+0x200] ;  /* 0x000200325628183b */ /* 0x0006680008000200 */
[----:B------:R3:W1:Y:S02]  /*6220*/  @P1 LDSM.16.M88.4 R48, [R82+0x200] ;  /* 0x000200005230183b */ /* 0x0006640000000200 */
.L_x_95:
[----:B------:R-:W-:Y:S05]  /*6230*/  BSYNC B1 ;  /* 0x0000000000017941 */ /* 0x000fea0003800000 */
.L_x_94:
[----:B-1----:R-:W-:Y:S04]  /*6240*/  SHF.R.U32.HI R2, RZ, 0x15, R34 ;  /* 0x00000015ff027819 */ /* 0x002fe80000011622 */
[----:B------:R-:W-:Y:S01]  /*6250*/  LOP3.LUT P1, RZ, R2, 0x3, R73, 0x48, !PT ;  /* 0x0000000302ff7812 */ /* 0x000fe20007824849 */
[----:B------:R-:W-:Y:S01]  /*6260*/  @!UPT UIADD3 URZ, UPT, UPT, URZ, URZ, URZ ;  /* 0x000000fffffff290 */ /* 0x000fe2000fffe0ff */
[----:B----4-:R-:W-:Y:S11]  /*6270*/  @P0 BRA `(.L_x_99) ;  /* 0x0000000000080947 */ /* 0x010ff60003800000 */
[----:B------:R-:W1:Y:S02]  /*6280*/  SYNCS.PHASECHK.TRANS64.TRYWAIT P0, [R83+URZ+0xe0], R0 ;  /* 0x0000e000530075a7 */ /* 0x000e6400080011ff */
[----:B-1----:R-:W-:Y:S05]  /*6290*/  @!P0 BRA `(.L_x_100) ;  /* 0x0000002c00808947 */ /* 0x002fea0003800000 */
.L_x_99:
[----:B------:R-:W-:Y:S05]  /*62a0*/  @!P1 BRA `(.L_x_101) ;  /* 0x0000000000409947 */ /* 0x000fea0003800000 */
[----:B------:R-:W4:Y:S01]  /*62b0*/  LDCU.64 UR8, c[0x4][0x70] ;  /* 0x01000e00ff0877ac */ /* 0x000f220008000a00 */
[----:B------:R-:W-:Y:S01]  /*62c0*/  MOV R3, 0x0 ;  /* 0x0000000000037802 */ /* 0x000fe20000000f00 */
[----:B------:R-:W-:Y:S02]  /*62d0*/  HFMA2 R12, -RZ, RZ, 0, 5.9604644775390625e-08 ;  /* 0x00000001ff0c7431 */ /* 0x000fe400000001ff */
[----:B------:R-:W-:Y:S02]  /*62e0*/  IMAD.MOV.U32 R8, RZ, RZ, 0x192 ;  /* 0x00000192ff087424 */ /* 0x000fe400078e00ff */
[----:B------:R-:W-:Y:S01]  /*62f0*/  IMAD.MOV.U32 R13, RZ, RZ, RZ ;  /* 0x000000ffff0d7224 */ /* 0x000fe200078e00ff */
[----:B------:R-:W5:Y:S01]  /*6300*/  LDCU.64 UR6, c[0x4][0x78] ;  /* 0x01000f00ff0677ac */ /* 0x000f620008000a00 */
[----:B------:R-:W1:Y:S01]  /*6310*/  LDC.64 R2, c[0x4][R3] ;  /* 0x0100000003027b82 */ /* 0x000e620000000a00 */
[----:B------:R-:W2:Y:S01]  /*6320*/  LDCU.64 UR4, c[0x4][0x10] ;  /* 0x01000200ff0477ac */ /* 0x000ea20008000a00 */
[----:B----4-:R-:W-:Y:S01]  /*6330*/  MOV R5, UR9 ;  /* 0x0000000900057c02 */ /* 0x010fe20008000f00 */
[----:B------:R-:W-:Y:S01]  /*6340*/  IMAD.U32 R4, RZ, RZ, UR8 ;  /* 0x00000008ff047e24 */ /* 0x000fe2000f8e00ff */
[----:B-----5:R-:W-:Y:S01]  /*6350*/  MOV R7, UR7 ;  /* 0x0000000700077c02 */ /* 0x020fe20008000f00 */
[----:B------:R-:W-:Y:S01]  /*6360*/  IMAD.U32 R6, RZ, RZ, UR6 ;  /* 0x00000006ff067e24 */ /* 0x000fe2000f8e00ff */
[----:B--2---:R-:W-:Y:S01]  /*6370*/  MOV R11, UR5 ;  /* 0x00000005000b7c02 */ /* 0x004fe20008000f00 */
[----:B------:R-:W-:Y:S02]  /*6380*/  IMAD.U32 R10, RZ, RZ, UR4 ;  /* 0x00000004ff0a7e24 */ /* 0x000fe4000f8e00ff */
[----:B------:R-:W-:Y:S07]  /*6390*/  LEPC R20, `(.L_x_101) ;  /* 0x000000001014794e */ /* 0x000fee0000000000 */
[----:B-1-3--:R-:W-:Y:S05]  /*63a0*/  CALL.ABS.NOINC R2 ;  /* 0x0000000002007343 */ /* 0x00afea0003c00000 */
.L_x_101:
[----:B------:R-:W-:Y:S05]  /*63b0*/  WARPSYNC.ALL ;  /* 0x0000000000007948 */ /* 0x000fea0003800000 */
[----:B------:R-:W-:Y:S01]  /*63c0*/  R2UR UR4, R34 ;  /* 0x00000000220472ca */ /* 0x000fe200000e0000 */
[--C-:B------:R-:W-:Y:S01]  /*63d0*/  HADD2.F32 R20, -RZ, R40.reuse.H0_H0 ;  /* 0x20000028ff147230 */ /* 0x100fe20000004100 */
[----:B------:R-:W-:Y:S01]  /*63e0*/  ISETP.NE.AND P0, PT, R72, RZ, PT ;  /* 0x000000ff4800720c */ /* 0x000fe20003f05270 */
[----:B------:R-:W-:Y:S01]  /*63f0*/  HADD2.F32 R21, -RZ, R40.H1_H1 ;  /* 0x30000028ff157230 */ /* 0x000fe20000004100 */
[----:B------:R-:W-:Y:S01]  /*6400*/  BSSY.RECONVERGENT B0, `(.L_x_102) ;  /* 0x000004e000007945 */ /* 0x000fe20003800200 */
[--C-:B------:R-:W-:Y:S02]  /*6410*/  HADD2.F32 R36, -RZ, R41.reuse.H0_H0 ;  /* 0x20000029ff247230 */ /* 0x100fe40000004100 */
[----:B------:R-:W-:Y:S02]  /*6420*/  HADD2.F32 R38, -RZ, R41.H1_H1 ;  /* 0x30000029ff267230 */ /* 0x000fe40000004100 */
[----:B------:R-:W-:Y:S04]  /*6430*/  HADD2.F32 R37, -RZ, R49.H0_H0 ;  /* 0x20000031ff257230 */ /* 0x000fe80000004100 */
[----:B------:R-:W1:Y:S02]  /*6440*/  LDTM.16dp256bit.x4 R4, tmem[UR4] ;  /* 0x00000004000479ee */ /* 0x000e640008120000 */
[C---:B-12---:R-:W-:Y:S01]  /*6450*/  FMUL R0, R33.reuse, R4 ;  /* 0x0000000421007220 */ /* 0x046fe20000400000 */
[C---:B------:R-:W-:Y:S01]  /*6460*/  FMUL R2, R33.reuse, R5 ;  /* 0x0000000521027220 */ /* 0x040fe20000400000 */
[C---:B------:R-:W-:Y:S01]  /*6470*/  FMUL R3, R33.reuse, R6 ;  /* 0x0000000621037220 */ /* 0x040fe20000400000 */
[----:B------:R-:W-:Y:S01]  /*6480*/  FMUL R7, R33, R7 ;  /* 0x0000000721077220 */ /* 0x000fe20000400000 */
[C---:B------:R-:W-:Y:S01]  /*6490*/  FFMA R0, R35.reuse, R20, R0 ;  /* 0x0000001423007223 */ /* 0x040fe20000000000 */
[C---:B------:R-:W-:Y:S01]  /*64a0*/  FFMA R2, R35.reuse, R21, R2 ;  /* 0x0000001523027223 */ /* 0x040fe20000000002 */
[C---:B------:R-:W-:Y:S01]  /*64b0*/  FFMA R3, R35.reuse, R36, R3 ;  /* 0x0000002423037223 */ /* 0x040fe20000000003 */
[--C-:B------:R-:W-:Y:S02]  /*64c0*/  HADD2.F32 R20, -RZ, R42.reuse.H0_H0 ;  /* 0x2000002aff147230 */ /* 0x100fe40000004100 */
[----:B------:R-:W-:Y:S01]  /*64d0*/  FFMA R7, R35, R38, R7 ;  /* 0x0000002623077223 */ /* 0x000fe20000000007 */
[C---:B------:R-:W-:Y:S01]  /*64e0*/  FMUL R4, R33.reuse, R8 ;  /* 0x0000000821047220 */ /* 0x040fe20000400000 */
[----:B------:R-:W-:Y:S01]  /*64f0*/  HADD2.F32 R36, -RZ, R42.H1_H1 ;  /* 0x3000002aff247230 */ /* 0x000fe20000004100 */
[----:B------:R-:W-:Y:S01]  /*6500*/  F2FP.F16.F32.PACK_AB R44, R2, R0 ;  /* 0x00000000022c723e */ /* 0x000fe200000000ff */
[----:B------:R-:W-:Y:S01]  /*6510*/  FMUL R5, R33, R9 ;  /* 0x0000000921057220 */ /* 0x000fe20000400000 */
[--C-:B------:R-:W-:Y:S01]  /*6520*/  HADD2.F32 R21, -RZ, R43.reuse.H0_H0 ;  /* 0x2000002bff157230 */ /* 0x100fe20000004100 */
[----:B------:R-:W-:Y:S01]  /*6530*/  F2FP.F16.F32.PACK_AB R45, R7, R3 ;  /* 0x00000003072d723e */ /* 0x000fe200000000ff */
[C---:B------:R-:W-:Y:S01]  /*6540*/  FFMA R4, R35.reuse, R20, R4 ;  /* 0x0000001423047223 */ /* 0x040fe20000000004 */
[----:B------:R-:W-:Y:S01]  /*6550*/  FFMA R5, R35, R36, R5 ;  /* 0x0000002423057223 */ /* 0x000fe20000000005 */
[C---:B------:R-:W-:Y:S01]  /*6560*/  FMUL R6, R33.reuse, R10 ;  /* 0x0000000a21067220 */ /* 0x040fe20000400000 */
[----:B------:R-:W-:Y:S02]  /*6570*/  HADD2.F32 R20, -RZ, R43.H1_H1 ;  /* 0x3000002bff147230 */ /* 0x000fe40000004100 */
[C---:B------:R-:W-:Y:S01]  /*6580*/  FMUL R11, R33.reuse, R11 ;  /* 0x0000000b210b7220 */ /* 0x040fe20000400000 */
[----:B------:R-:W-:Y:S01]  /*6590*/  FMUL R8, R33, R12 ;  /* 0x0000000c21087220 */ /* 0x000fe20000400000 */
[----:B------:R-:W-:Y:S01]  /*65a0*/  FFMA R6, R35, R21, R6 ;  /* 0x0000001523067223 */ /* 0x000fe20000000006 */
[--C-:B------:R-:W-:Y:S02]  /*65b0*/  HADD2.F32 R21, -RZ, R48.reuse.H0_H0 ;  /* 0x20000030ff157230 */ /* 0x100fe40000004100 */
[C---:B------:R-:W-:Y:S01]  /*65c0*/  FMUL R9, R33.reuse, R13 ;  /* 0x0000000d21097220 */ /* 0x040fe20000400000 */
[----:B------:R-:W-:Y:S02]  /*65d0*/  HADD2.F32 R36, -RZ, R48.H1_H1 ;  /* 0x30000030ff247230 */ /* 0x000fe40000004100 */
[----:B------:R-:W-:Y:S01]  /*65e0*/  FMUL R10, R33, R14 ;  /* 0x0000000e210a7220 */ /* 0x000fe20000400000 */
[C---:B------:R-:W-:Y:S01]  /*65f0*/  FFMA R11, R35.reuse, R20, R11 ;  /* 0x00000014230b7223 */ /* 0x040fe2000000000b */
[C---:B------:R-:W-:Y:S01]  /*6600*/  FFMA R8, R35.reuse, R21, R8 ;  /* 0x0000001523087223 */ /* 0x040fe20000000008 */
[----:B------:R-:W-:Y:S02]  /*6610*/  HADD2.F32 R20, -RZ, R49.H1_H1 ;  /* 0x30000031ff147230 */ /* 0x000fe40000004100 */
[----:B------:R-:W-:Y:S01]  /*6620*/  FFMA R9, R35, R36, R9 ;  /* 0x0000002423097223 */ /* 0x000fe20000000009 */
[----:B------:R-:W-:Y:S01]  /*6630*/  FMUL R15, R33, R15 ;  /* 0x0000000f210f7220 */ /* 0x000fe20000400000 */
[--C-:B------:R-:W-:Y:S02]  /*6640*/  HADD2.F32 R21, -RZ, R50.reuse.H0_H0 ;  /* 0x20000032ff157230 */ /* 0x100fe40000004100 */
[----:B------:R-:W-:Y:S01]  /*6650*/  FFMA R10, R35, R37, R10 ;  /* 0x00000025230a7223 */ /* 0x000fe2000000000a */
[C---:B------:R-:W-:Y:S01]  /*6660*/  FMUL R12, R33.reuse, R16 ;  /* 0x00000010210c7220 */ /* 0x040fe20000400000 */
[----:B------:R-:W-:Y:S02]  /*6670*/  HADD2.F32 R36, -RZ, R50.H1_H1 ;  /* 0x30000032ff247230 */ /* 0x000fe40000004100 */
[C---:B------:R-:W-:Y:S01]  /*6680*/  FMUL R13, R33.reuse, R17 ;  /* 0x00000011210d7220 */ /* 0x040fe20000400000 */
[--C-:B------:R-:W-:Y:S02]  /*6690*/  HADD2.F32 R37, -RZ, R51.reuse.H0_H0 ;  /* 0x20000033ff257230 */ /* 0x100fe40000004100 */
[----:B------:R-:W-:Y:S01]  /*66a0*/  FMUL R14, R33, R18 ;  /* 0x00000012210e7220 */ /* 0x000fe20000400000 */
[----:B------:R-:W-:Y:S02]  /*66b0*/  HADD2.F32 R38, -RZ, R51.H1_H1 ;  /* 0x30000033ff267230 */ /* 0x000fe40000004100 */
[----:B------:R-:W-:Y:S01]  /*66c0*/  FFMA R15, R35, R20, R15 ;  /* 0x00000014230f7223 */ /* 0x000fe2000000000f */
[----:B------:R-:W-:Y:S01]  /*66d0*/  FMUL R19, R33, R19 ;  /* 0x0000001321137220 */ /* 0x000fe20000400000 */
[C---:B------:R-:W-:Y:S01]  /*66e0*/  FFMA R12, R35.reuse, R21, R12 ;  /* 0x00000015230c7223 */ /* 0x040fe2000000000c */
[C---:B------:R-:W-:Y:S01]  /*66f0*/  FFMA R13, R35.reuse, R36, R13 ;  /* 0x00000024230d7223 */ /* 0x040fe2000000000d */
[C---:B------:R-:W-:Y:S01]  /*6700*/  FFMA R14, R35.reuse, R37, R14 ;  /* 0x00000025230e7223 */ /* 0x040fe2000000000e */
[----:B------:R-:W-:Y:S01]  /*6710*/  FFMA R19, R35, R38, R19 ;  /* 0x0000002623137223 */ /* 0x000fe20000000013 */
[----:B------:R-:W-:Y:S02]  /*6720*/  F2FP.F16.F32.PACK_AB R46, R5, R4 ;  /* 0x00000004052e723e */ /* 0x000fe400000000ff */
[----:B------:R-:W-:Y:S02]  /*6730*/  F2FP.F16.F32.PACK_AB R47, R11, R6 ;  /* 0x000000060b2f723e */ /* 0x000fe400000000ff */
[----:B------:R-:W-:Y:S02]  /*6740*/  F2FP.F16.F32.PACK_AB R88, R9, R8 ;  /* 0x000000080958723e */ /* 0x000fe400000000ff */
[----:B------:R-:W-:Y:S01]  /*6750*/  F2FP.F16.F32.PACK_AB R89, R15, R10 ;  /* 0x0000000a0f59723e */ /* 0x000fe200000000ff */
[----:B------:R1:W-:Y:S01]  /*6760*/  STSM.16.M88.4 [R84+0x200], R44 ;  /* 0x0002002c54007844 */ /* 0x0003e20000000200 */
[----:B------:R-:W-:Y:S02]  /*6770*/  F2FP.F16.F32.PACK_AB R90, R13, R12 ;  /* 0x0000000c0d5a723e */ /* 0x000fe400000000ff */
[----:B------:R-:W-:Y:S05]  /*6780*/  F2FP.F16.F32.PACK_AB R91, R19, R14 ;  /* 0x0000000e135b723e */ /* 0x000fea00000000ff */
[----:B------:R1:W-:Y:S01]  /*6790*/  STSM.16.M88.4 [R82+0x200], R88 ;  /* 0x0002005852007844 */ /* 0x0003e20000000200 */
[----:B------:R-:W-:Y:S01]  /*67a0*/  @!PT LDS RZ, [RZ] ;  /* 0x00000000fffff984 */ /* 0x000fe20000000800 */
[----:B------:R-:W-:Y:S01]  /*67b0*/  @!PT LDS RZ, [RZ] ;  /* 0x00000000fffff984 */ /* 0x000fe20000000800 */
[----:B------:R-:W-:Y:S01]  /*67c0*/  @!PT LDS RZ, [RZ] ;  /* 0x00000000fffff984 */ /* 0x000fe20000000800 */
[----:B------:R-:W-:Y:S01]  /*67d0*/  @!PT LDS RZ, [RZ] ;  /* 0x00000000fffff984 */ /* 0x000fe20000000800 */
[----:B------:R2:W-:Y:S07]  /*67e0*/  MEMBAR.ALL.CTA ;  /* 0x0000000000007992 */ /* 0x0005ee0000008000 */
[----:B--2---:R-:W2:Y:S02]  /*67f0*/  FENCE.VIEW.ASYNC.S ;  /* 0x00000000000073c6 */ /* 0x004ea40000000000 */
[----:B--2---:R-:W-:Y:S06]  /*6800*/  BAR.SYNC.DEFER_BLOCKING 0x1, 0x80 ;  /* 0x0042000000007b1d */ /* 0x004fec0000010000 */
[----:B------:R-:W-:Y:S05]  /*6810*/  @P0 BRA `(.L_x_103) ;  /* 0x0000000000300947 */ /* 0x000fea0003800000 */
[----:B------:R-:W-:Y:S01]  /*6820*/  UIADD3 UR6, UPT, UPT, UR50, 0x200, URZ ;  /* 0x0000020032067890 */ /* 0x000fe2000fffe0ff */
[----:B------:R-:W-:Y:S01]  /*6830*/  R2UR UR42, R79 ;  /* 0x000000004f2a72ca */ /* 0x000fe200000e0000 */
[----:B------:R-:W-:Y:S01]  /*6840*/  UIADD3 UR4, UP0, UPT, UR54, 0x680, URZ ;  /* 0x0000068036047890 */ /* 0x000fe2000ff1e0ff */
[----:B------:R-:W-:Y:S02]  /*6850*/  R2UR UR43, R77 ;  /* 0x000000004d2b72ca */ /* 0x000fe400000e0000 */
[----:B------:R-:W-:Y:S01]  /*6860*/  R2UR UR44, R78 ;  /* 0x000000004e2c72ca */ /* 0x000fe200000e0000 */
[----:B------:R-:W-:Y:S01]  /*6870*/  IMAD.U32 R74, RZ, RZ, UR6 ;  /* 0x00000006ff4a7e24 */ /* 0x000fe2000f8e00ff */
[----:B------:R-:W-:Y:S04]  /*6880*/  UIADD3.X UR5, UPT, UPT, URZ, UR55, URZ, UP0, !UPT ;  /* 0x00000037ff057290 */ /* 0x000fe800087fe4ff */
[----:B------:R-:W-:Y:S11]  /*6890*/  R2UR UR40, R74 ;  /* 0x000000004a2872ca */ /* 0x000ff600000e0000 */
[----:B------:R-:W-:Y:S02]  /*68a0*/  @!UPT UIADD3 URZ, UPT, UPT, URZ, URZ, URZ ;  /* 0x000000fffffff290 */ /* 0x000fe4000fffe0ff */
[----:B------:R2:W-:Y:S01]  /*68b0*/  UTMASTG.4D.IM2COL [UR40], [UR4] ;  /* 0x00000028040073b5 */ /* 0x0005e20008058000 */
[----:B------:R0:W-:Y:S01]  /*68c0*/  UTMACMDFLUSH ;  /* 0x00000000000079b7 */ /* 0x0001e20000000000 */
[----:B--2---:R-:W-:Y:S04]  /*68d0*/  DEPBAR.LE SB0, 0x1 ;  /* 0x000080400000791a */ /* 0x004fe80000000000 */
.L_x_103:
[----:B------:R-:W-:Y:S05]  /*68e0*/  BSYNC.RECONVERGENT B0 ;  /* 0x0000000000007941 */ /* 0x000fea0003800200 */
.L_x_102:
[----:B------:R-:W-:Y:S01]  /*68f0*/  BAR.SYNC.DEFER_BLOCKING 0x1, 0x80 ;  /* 0x0042000000007b1d */ /* 0x000fe20000010000 */
[----:B------:R-:W-:Y:S01]  /*6900*/  ISETP.NE.AND P1, PT, R81, RZ, PT ;  /* 0x000000ff5100720c */ /* 0x000fe20003f25270 */
[----:B------:R-:W-:Y:S01]  /*6910*/  UISETP.NE.AND UP0, UPT, UR52, URZ, UPT ;  /* 0x000000ff3400728c */ /* 0x000fe2000bf05270 */
[----:B------:R-:W-:Y:S11]  /*6920*/  LEA R4, R39, UR50, 0x3 ;  /* 0x0000003227047c11 */ /* 0x000ff6000f8e18ff */
[----:B------:R-:W-:Y:S01]  /*6930*/  @P1 SHF.L.U32 R3, R70, 0x1f, RZ ;  /* 0x0000001f46031819 */ /* 0x000fe200000006ff */
[----:B------:R-:W-:Y:S06]  /*6940*/  BRA.U !UP0, `(.L_x_104) ;  /* 0x0000000108247547 */ /* 0x000fec000b800000 */
[----:B------:R-:W2:Y:S01]  /*6950*/  S2R R0, SR_CgaCtaId ;  /* 0x0000000000007919 */ /* 0x000ea20000008800 */
[----:B------:R-:W-:Y:S01]  /*6960*/  IMAD.U32 R2, RZ, RZ, UR56 ;  /* 0x00000038ff027e24 */ /* 0x000fe2000f8e00ff */
[----:B------:R-:W-:Y:S04]  /*6970*/  UIADD3 UR56, UPT, UPT, UR56, 0x1, URZ ;  /* 0x0000000138387890 */ /* 0x000fe8000fffe0ff */
[----:B------:R-:W-:Y:S01]  /*6980*/  @P1 LEA R2, R2, UR50, 0x3 ;  /* 0x0000003202021c11 */ /* 0x000fe2000f8e18ff */
[----:B------:R-:W-:Y:S04]  /*6990*/  UISETP.NE.AND UP0, UPT, UR56, 0x4, UPT ;  /* 0x000000043800788c */ /* 0x000fe8000bf05270 */
[----:B------:R-:W-:Y:S01]  /*69a0*/  @P1 VIADD R5, R2, 0xa0 ;  /* 0x000000a002051836 */ /* 0x000fe20000000000 */
[----:B------:R-:W-:Y:S04]  /*69b0*/  USEL UR56, UR56, URZ, UP0 ;  /* 0x000000ff38387287 */ /* 0x000fe80008000000 */
[----:B--2---:R-:W-:Y:S04]  /*69c0*/  @P1 PRMT R0, R0, 0x654, R5 ;  /* 0x0000065400001816 */ /* 0x004fe80000000005 */
[----:B------:R2:W-:Y:S04]  /*69d0*/  @P1 SYNCS.ARRIVE.TRANS64.RED.A1T0 RZ, [R0+URZ], RZ ;  /* 0x000000ff00ff19a7 */ /* 0x0005e800081004ff */
.L_x_104:
[----:B------:R-:W4:Y:S01]  /*69e0*/  @P1 SYNCS.PHASECHK.TRANS64.TRYWAIT P0, [R4+URZ+0x80], R3 ;  /* 0x00008003040015a7 */ /* 0x000f2200080011ff */
[----:B------:R-:W-:Y:S01]  /*69f0*/  BSSY B1, `(.L_x_105) ;  /* 0x0000013000017945 */ /* 0x000fe20003800000 */
[----:B----4-:R-:W-:Y:S03]  /*6a00*/  @P1 SEL R85, RZ, 0x1, !P0 ;  /* 0x00000001ff551807 */ /* 0x010fe60004000000 */
[----:B------:R-:W-:Y:S05]  /*6a10*/  @!P1 BRA `(.L_x_106) ;  /* 0x0000000000409947 */ /* 0x000fea0003800000 */
[----:B------:R-:W-:Y:S01]  /*6a20*/  ISETP.NE.AND P1, PT, R87, RZ, PT ;  /* 0x000000ff5700720c */ /* 0x000fe20003f25270 */
[----:B------:R-:W-:Y:S01]  /*6a30*/  BSSY B0, `(.L_x_107) ;  /* 0x0000009000007945 */ /* 0x000fe20003800000 */
[----:B------:R-:W-:Y:S11]  /*6a40*/  ISETP.NE.AND P0, PT, R85, RZ, PT ;  /* 0x000000ff5500720c */ /* 0x000ff60003f05270 */
[----:B------:R-:W-:Y:S05]  /*6a50*/  @P1 IMAD R2, R39, 0x1000, R86 ;  /* 0x0000100027021824 */ /* 0x000fea00078e0256 */
[----:B--2---:R-:W-:Y:S05]  /*6a60*/  @P1 IADD3 R0, PT, PT, R2, UR50, RZ ;  /* 0x0000003202001c10 */ /* 0x004fea000fffe0ff */
[----:B------:R-:W-:Y:S01]  /*6a70*/  @P1 IMAD.IADD R0, R75, 0x1, R0 ;  /* 0x000000014b001824 */ /* 0x000fe200078e0200 */
[----:B------:R-:W-:Y:S06]  /*6a80*/  @P0 BRA `(.L_x_108) ;  /* 0x00000000000c0947 */ /* 0x000fec0003800000 */
[----:B------:R-:W-:Y:S04]  /*6a90*/  SHF.L.U32 R3, R70, 0x1f, RZ ;  /* 0x0000001f46037819 */ /* 0x000fe800000006ff */
[----:B------:R-:W2:Y:S02]  /*6aa0*/  SYNCS.PHASECHK.TRANS64.TRYWAIT P0, [R4+URZ+0x80], R3 ;  /* 0x00008003040075a7 */ /* 0x000ea400080011ff */
[----:B--2---:R-:W-:Y:S05]  /*6ab0*/  @!P0 BRA `(.L_x_109) ;  /* 0x00000024008c8947 */ /* 0x004fea0003800000 */
.L_x_108:
[----:B------:R-:W-:Y:S05]  /*6ac0*/  BSYNC B0 ;  /* 0x0000000000007941 */ /* 0x000fea0003800000 */
.L_x_107:
[----:B------:R-:W-:Y:S02]  /*6ad0*/  ISETP.NE.AND P0, PT, R87, RZ, PT ;  /* 0x000000ff5700720c */ /* 0x000fe40003f05270 */
[----:B------:R-:W-:Y:S11]  /*6ae0*/  IADD3 R39, PT, PT, R39, 0x1, RZ ;  /* 0x0000000127277810 */ /* 0x000ff60007ffe0ff */
[----:B------:R-:W-:Y:S05]  /*6af0*/  @P0 WARPSYNC.ALL ;  /* 0x0000000000000948 */ /* 0x000fea0003800000 */
[----:B------:R4:W1:Y:S04]  /*6b00*/  @P0 LDSM.16.M88.4 R40, [R2+UR50+0x200] ;  /* 0x000200320228083b */ /* 0x0008680008000200 */
[----:B------:R4:W1:Y:S02]  /*6b10*/  @P0 LDSM.16.M88.4 R48, [R0+0x200] ;  /* 0x000200000030083b */ /* 0x0008640000000200 */
.L_x_106:
[----:B------:R-:W-:Y:S05]  /*6b20*/  BSYNC B1 ;  /* 0x0000000000017941 */ /* 0x000fea0003800000 */
.L_x_105:
[----:B--2-4-:R-:W-:Y:S05]  /*6b30*/  VIADD R0, R34, 0x20 ;  /* 0x0000002022007836 */ /* 0x014fea0000000000 */
[----:B------:R-:W-:Y:S04]  /*6b40*/  SHF.R.U32.HI R0, RZ, 0x15, R0 ;  /* 0x00000015ff007819 */ /* 0x000fe80000011600 */
[----:B------:R-:W-:Y:S11]  /*6b50*/  LOP3.LUT P0, RZ, R0, 0x3, R73, 0x48, !PT ;  /* 0x0000000300ff7812 */ /* 0x000ff60007804849 */
[----:B------:R-:W-:Y:S02]  /*6b60*/  @!UPT UIADD3 URZ, UPT, UPT, URZ, URZ, URZ ;  /* 0x000000fffffff290 */ /* 0x000fe4000fffe0ff */
[----:B------:R-:W-:Y:S05]  /*6b70*/  @!P0 BRA `(.L_x_110) ;  /* 0x0000000000408947 */ /* 0x000fea0003800000 */
[----:B------:R-:W2:Y:S01]  /*6b80*/  LDCU.64 UR8, c[0x4][0x70] ;  /* 0x01000e00ff0877ac */ /* 0x000ea20008000a00 */
[----:B------:R-:W-:Y:S01]  /*6b90*/  MOV R3, 0x0 ;  /* 0x0000000000037802 */ /* 0x000fe20000000f00 */
[----:B------:R-:W-:Y:S02]  /*6ba0*/  HFMA2 R12, -RZ, RZ, 0, 5.9604644775390625e-08 ;  /* 0x00000001ff0c7431 */ /* 0x000fe400000001ff */
[----:B------:R-:W-:Y:S02]  /*6bb0*/  IMAD.MOV.U32 R8, RZ, RZ, 0x192 ;  /* 0x00000192ff087424 */ /* 0x000fe400078e00ff */
[----:B------:R-:W-:Y:S01]  /*6bc0*/  IMAD.MOV.U32 R13, RZ, RZ, RZ ;  /* 0x000000ffff0d7224 */ /* 0x000fe200078e00ff */
[----:B------:R-:W4:Y:S01]  /*6bd0*/  LDCU.64 UR6, c[0x4][0x78] ;  /* 0x01000f00ff0677ac */ /* 0x000f220008000a00 */
[----:B------:R-:W1:Y:S01]  /*6be0*/  LDC.64 R2, c[0x4][R3] ;  /* 0x0100000003027b82 */ /* 0x000e620000000a00 */
[----:B------:R-:W5:Y:S01]  /*6bf0*/  LDCU.64 UR4, c[0x4][0x10] ;  /* 0x01000200ff0477ac */ /* 0x000f620008000a00 */
[----:B--2---:R-:W-:Y:S01]  /*6c00*/  MOV R5, UR9 ;  /* 0x0000000900057c02 */ /* 0x004fe20008000f00 */
[----:B------:R-:W-:Y:S01]  /*6c10*/  IMAD.U32 R4, RZ, RZ, UR8 ;  /* 0x00000008ff047e24 */ /* 0x000fe2000f8e00ff */
[----:B----4-:R-:W-:Y:S01]  /*6c20*/  MOV R7, UR7 ;  /* 0x0000000700077c02 */ /* 0x010fe20008000f00 */
[----:B------:R-:W-:Y:S01]  /*6c30*/  IMAD.U32 R6, RZ, RZ, UR6 ;  /* 0x00000006ff067e24 */ /* 0x000fe2000f8e00ff */
[----:B-----5:R-:W-:Y:S01]  /*6c40*/  MOV R11, UR5 ;  /* 0x00000005000b7c02 */ /* 0x020fe20008000f00 */
[----:B------:R-:W-:Y:S02]  /*6c50*/  IMAD.U32 R10, RZ, RZ, UR4 ;  /* 0x00000004ff0a7e24 */ /* 0x000fe4000f8e00ff */
[----:B------:R-:W-:Y:S07]  /*6c60*/  LEPC R20, `(.L_x_110) ;  /* 0x000000001014794e */ /* 0x000fee0000000000 */
[----:B-1-3--:R-:W-:Y:S05]  /*6c70*/  CALL.ABS.NOINC R2 ;  /* 0x0000000002007343 */ /* 0x00afea0003c00000 */
.L_x_110:
[----:B------:R-:W-:Y:S01]  /*6c80*/  ISETP.NE.AND P6, PT, R81, RZ, PT ;  /* 0x000000ff5100720c */ /* 0x000fe20003fc5270 */
[----:B------:R-:W-:Y:S05]  /*6c90*/  WARPSYNC.ALL ;  /* 0x0000000000007948 */ /* 0x000fea0003800000 */
[----:B------:R-:W-:Y:S01]  /*6ca0*/  R2UR UR4, R34 ;  /* 0x00000000220472ca */ /* 0x000fe200000e0000 */
[--C-:B-1----:R-:W-:Y:S01]  /*6cb0*/  HADD2.F32 R20, -RZ, R40.reuse.H0_H0 ;  /* 0x20000028ff147230 */ /* 0x102fe20000004100 */
[----:B------:R-:W1:Y:S01]  /*6cc0*/  S2R R92, SR_CgaCtaId ;  /* 0x00000000005c7919 */ /* 0x000e620000008800 */
[----:B------:R-:W-:Y:S01]  /*6cd0*/  HADD2.F32 R21, -RZ, R40.H1_H1 ;  /* 0x30000028ff157230 */ /* 0x000fe20000004100 */
[----:B------:R-:W-:Y:S01]  /*6ce0*/  ISETP.NE.AND P0, PT, R72, RZ, PT ;  /* 0x000000ff4800720c */ /* 0x000fe20003f05270 */
[----:B------:R-:W-:Y:S01]  /*6cf0*/  HADD2.F32 R36, -RZ, R41.H1_H1 ;  /* 0x30000029ff247230 */ /* 0x000fe20000004100 */
[----:B------:R-:W-:Y:S01]  /*6d00*/  MOV R93, UR56 ;  /* 0x00000038005d7c02 */ /* 0x000fe20008000f00 */
[----:B------:R-:W-:Y:S01]  /*6d10*/  HADD2.F32 R37, -RZ, R49.H0_H0 ;  /* 0x20000031ff257230 */ /* 0x000fe20000004100 */
[----:B------:R-:W-:Y:S01]  /*6d20*/  BSSY.RECONVERGENT B0, `(.L_x_111) ;  /* 0x000004f000007945 */ /* 0x000fe20003800200 */
[----:B------:R-:W-:Y:S01]  /*6d30*/  HADD2.F32 R38, -RZ, R51.H1_H1 ;  /* 0x30000033ff267230 */ /* 0x000fe20000004100 */
[----:B------:R-:W-:Y:S03]  /*6d40*/  @P6 LEA R93, R93, UR50, 0x3 ;  /* 0x000000325d5d6c11 */ /* 0x000fe6000f8e18ff */
[----:B------:R-:W2:Y:S01]  /*6d50*/  LDTM.16dp256bit.x4 R4, tmem[UR4+0x20] ;  /* 0x00002004000479ee */ /* 0x000ea20008120000 */
[----:B------:R-:W-:Y:S01]  /*6d60*/  @P6 IADD3 R93, PT, PT, R93, 0xa0, RZ ;  /* 0x000000a05d5d6810 */ /* 0x000fe20007ffe0ff */
[C---:B--2---:R-:W-:Y:S01]  /*6d70*/  FMUL R0, R33.reuse, R4 ;  /* 0x0000000421007220 */ /* 0x044fe20000400000 */
[C---:B------:R-:W-:Y:S01]  /*6d80*/  FMUL R2, R33.reuse, R5 ;  /* 0x0000000521027220 */ /* 0x040fe20000400000 */
[C---:B------:R-:W-:Y:S01]  /*6d90*/  FMUL R3, R33.reuse, R6 ;  /* 0x0000000621037220 */ /* 0x040fe20000400000 */
[----:B------:R-:W-:Y:S01]  /*6da0*/  FMUL R7, R33, R7 ;  /* 0x0000000721077220 */ /* 0x000fe20000400000 */
[C---:B------:R-:W-:Y:S01]  /*6db0*/  FFMA R0, R35.reuse, R20, R0 ;  /* 0x0000001423007223 */ /* 0x040fe20000000000 */
[----:B------:R-:W-:Y:S02]  /*6dc0*/  HADD2.F32 R20, -RZ, R41.H0_H0 ;  /* 0x20000029ff147230 */ /* 0x000fe40000004100 */
[----:B------:R-:W-:Y:S01]  /*6dd0*/  FFMA R2, R35, R21, R2 ;  /* 0x0000001523027223 */ /* 0x000fe20000000002 */
[C---:B------:R-:W-:Y:S01]  /*6de0*/  FMUL R4, R33.reuse, R8 ;  /* 0x0000000821047220 */ /* 0x040fe20000400000 */
[----:B------:R-:W-:Y:S01]  /*6df0*/  FMUL R5, R33, R9 ;  /* 0x0000000921057220 */ /* 0x000fe20000400000 */
[--C-:B------:R-:W-:Y:S02]  /*6e00*/  HADD2.F32 R21, -RZ, R43.reuse.H0_H0 ;  /* 0x2000002bff157230 */ /* 0x100fe40000004100 */
[C---:B------:R-:W-:Y:S01]  /*6e10*/  FFMA R3, R35.reuse, R20, R3 ;  /* 0x0000001423037223 */ /* 0x040fe20000000003 */
[--C-:B------:R-:W-:Y:S01]  /*6e20*/  HADD2.F32 R20, -RZ, R42.reuse.H0_H0 ;  /* 0x2000002aff147230 */ /* 0x100fe20000004100 */
[----:B------:R-:W-:Y:S01]  /*6e30*/  F2FP.F16.F32.PACK_AB R44, R2, R0 ;  /* 0x00000000022c723e */ /* 0x000fe200000000ff */
[----:B------:R-:W-:Y:S01]  /*6e40*/  FFMA R7, R35, R36, R7 ;  /* 0x0000002423077223 */ /* 0x000fe20000000007 */
[----:B------:R-:W-:Y:S02]  /*6e50*/  HADD2.F32 R36, -RZ, R42.H1_H1 ;  /* 0x3000002aff247230 */ /* 0x000fe40000004100 */
[----:B------:R-:W-:Y:S01]  /*6e60*/  FMUL R6, R33, R10 ;  /* 0x0000000a21067220 */ /* 0x000fe20000400000 */
[----:B------:R-:W-:Y:S01]  /*6e70*/  FFMA R4, R35, R20, R4 ;  /* 0x0000001423047223 */ /* 0x000fe20000000004 */
[----:B------:R-:W-:Y:S01]  /*6e80*/  HADD2.F32 R20, -RZ, R43.H1_H1 ;  /* 0x3000002bff147230 */ /* 0x000fe20000004100 */
[----:B------:R-:W-:Y:S01]  /*6e90*/  F2FP.F16.F32.PACK_AB R45, R7, R3 ;  /* 0x00000003072d723e */ /* 0x000fe200000000ff */
[----:B------:R-:W-:Y:S01]  /*6ea0*/  FFMA R5, R35, R36, R5 ;  /* 0x0000002423057223 */ /* 0x000fe20000000005 */
[----:B------:R-:W-:Y:S01]  /*6eb0*/  FMUL R11, R33, R11 ;  /* 0x0000000b210b7220 */ /* 0x000fe20000400000 */
[----:B------:R-:W-:Y:S01]  /*6ec0*/  FFMA R6, R35, R21, R6 ;  /* 0x0000001523067223 */ /* 0x000fe20000000006 */
[--C-:B------:R-:W-:Y:S02]  /*6ed0*/  HADD2.F32 R21, -RZ, R48.reuse.H0_H0 ;  /* 0x20000030ff157230 */ /* 0x100fe40000004100 */
[----:B------:R-:W-:Y:S01]  /*6ee0*/  FMUL R8, R33, R12 ;  /* 0x0000000c21087220 */ /* 0x000fe20000400000 */
[----:B------:R-:W-:Y:S01]  /*6ef0*/  FFMA R11, R35, R20, R11 ;  /* 0x00000014230b7223 */ /* 0x000fe2000000000b */
[----:B------:R-:W-:Y:S02]  /*6f00*/  HADD2.F32 R20, -RZ, R48.H1_H1 ;  /* 0x30000030ff147230 */ /* 0x000fe40000004100 */
[----:B------:R-:W-:Y:S01]  /*6f10*/  FMUL R9, R33, R13 ;  /* 0x0000000d21097220 */ /* 0x000fe20000400000 */
[----:B------:R-:W-:Y:S01]  /*6f20*/  FFMA R8, R35, R21, R8 ;  /* 0x0000001523087223 */ /* 0x000fe20000000008 */
[C---:B------:R-:W-:Y:S01]  /*6f30*/  FMUL R10, R33.reuse, R14 ;  /* 0x0000000e210a7220 */ /* 0x040fe20000400000 */
[----:B------:R-:W-:Y:S01]  /*6f40*/  FMUL R15, R33, R15 ;  /* 0x0000000f210f7220 */ /* 0x000fe20000400000 */
[C---:B------:R-:W-:Y:S01]  /*6f50*/  FFMA R9, R35.reuse, R20, R9 ;  /* 0x0000001423097223 */ /* 0x040fe20000000009 */
[----:B------:R-:W-:Y:S02]  /*6f60*/  HADD2.F32 R20, -RZ, R49.H1_H1 ;  /* 0x30000031ff147230 */ /* 0x000fe40000004100 */
[----:B------:R-:W-:Y:S01]  /*6f70*/  FFMA R10, R35, R37, R10 ;  /* 0x00000025230a7223 */ /* 0x000fe2000000000a */
[--C-:B------:R-:W-:Y:S02]  /*6f80*/  HADD2.F32 R21, -RZ, R50.reuse.H0_H0 ;  /* 0x20000032ff157230 */ /* 0x100fe40000004100 */
[C---:B------:R-:W-:Y:S01]  /*6f90*/  FMUL R12, R33.reuse, R16 ;  /* 0x00000010210c7220 */ /* 0x040fe20000400000 */
[----:B------:R-:W-:Y:S02]  /*6fa0*/  HADD2.F32 R36, -RZ, R50.H1_H1 ;  /* 0x30000032ff247230 */ /* 0x000fe40000004100 */
[C---:B------:R-:W-:Y:S01]  /*6fb0*/  FMUL R13, R33.reuse, R17 ;  /* 0x00000011210d7220 */ /* 0x040fe20000400000 */
[----:B------:R-:W-:Y:S02]  /*6fc0*/  HADD2.F32 R37, -RZ, R51.H0_H0 ;  /* 0x20000033ff257230 */ /* 0x000fe40000004100 */
[----:B------:R-:W-:Y:S01]  /*6fd0*/  FMUL R14, R33, R18 ;  /* 0x00000012210e7220 */ /* 0x000fe20000400000 */
        /* <DEDUP_REMOVED lines=12> */
[----:B------:R-:W-:Y:S02]  /*70a0*/  F2FP.F16.F32.PACK_AB R91, R19, R14 ;  /* 0x0000000e135b723e */ /* 0x000fe400000000ff */
[----:B------:R-:W-:Y:S02]  /*70b0*/  LEA R16, R39, UR50, 0x3 ;  /* 0x0000003227107c11 */ /* 0x000fe4000f8e18ff */
[----:B------:R-:W-:Y:S01]  /*70c0*/  @P6 SHF.L.U32 R17, R70, 0x1f, RZ ;  /* 0x0000001f46116819 */ /* 0x000fe200000006ff */
[----:B------:R2:W-:Y:S01]  /*70d0*/  STSM.16.M88.4 [R82+0x1200], R88 ;  /* 0x0012005852007844 */ /* 0x0005e20000000200 */
[----:B-1----:R-:W-:Y:S01]  /*70e0*/  @P6 PRMT R93, R92, 0x654, R93 ;  /* 0x000006545c5d6816 */ /* 0x002fe2000000005d */
[----:B------:R-:W-:Y:S01]  /*70f0*/  @!PT LDS RZ, [RZ] ;  /* 0x00000000fffff984 */ /* 0x000fe20000000800 */
[----:B------:R-:W-:Y:S01]  /*7100*/  @!PT LDS RZ, [RZ] ;  /* 0x00000000fffff984 */ /* 0x000fe20000000800 */
[----:B------:R-:W-:Y:S01]  /*7110*/  @!PT LDS RZ, [RZ] ;  /* 0x00000000fffff984 */ /* 0x000fe20000000800 */
[----:B------:R-:W-:Y:S01]  /*7120*/  @!PT LDS RZ, [RZ] ;  /* 0x00000000fffff984 */ /* 0x000fe20000000800 */
[----:B------:R1:W-:Y:S06]  /*7130*/  MEMBAR.ALL.CTA ;  /* 0x0000000000007992 */ /* 0x0003ec0000008000 */
[----:B-1----:R-:W1:Y:S02]  /*7140*/  FENCE.VIEW.ASYNC.S ;  /* 0x00000000000073c6 */ /* 0x002e640000000000 */
[----:B-1----:R-:W-:Y:S06]  /*7150*/  BAR.SYNC.DEFER_BLOCKING 0x1, 0x80 ;  /* 0x0042000000007b1d */ /* 0x002fec0000010000 */
[----:B------:R-:W-:Y:S05]  /*7160*/  @P0 BRA `(.L_x_112) ;  /* 0x0000000000280947 */ /* 0x000fea0003800000 */
[----:B------:R-:W-:Y:S01]  /*7170*/  R2UR UR10, R79 ;  /* 0x000000004f0a72ca */ /* 0x000fe200000e0000 */
[----:B------:R-:W-:Y:S01]  /*7180*/  UIADD3 UR4, UP0, UPT, UR54, 0x680, URZ ;  /* 0x0000068036047890 */ /* 0x000fe2000ff1e0ff */
[----:B------:R-:W-:Y:S01]  /*7190*/  R2UR UR11, R77 ;  /* 0x000000004d0b72ca */ /* 0x000fe200000e0000 */
[----:B------:R-:W-:Y:S01]  /*71a0*/  UIADD3 UR9, UPT, UPT, UR41, 0x20, URZ ;  /* 0x0000002029097890 */ /* 0x000fe2000fffe0ff */
[----:B------:R-:W-:Y:S01]  /*71b0*/  R2UR UR12, R78 ;  /* 0x000000004e0c72ca */ /* 0x000fe200000e0000 */
[----:B------:R-:W-:Y:S02]  /*71c0*/  UIADD3 UR8, UPT, UPT, UR50, 0x1200, URZ ;  /* 0x0000120032087890 */ /* 0x000fe4000fffe0ff */
[----:B------:R-:W-:Y:S10]  /*71d0*/  UIADD3.X UR5, UPT, UPT, URZ, UR55, URZ, UP0, !UPT ;  /* 0x00000037ff057290 */ /* 0x000ff400087fe4ff */
[----:B------:R1:W-:Y:S01]  /*71e0*/  UTMASTG.4D.IM2COL [UR8], [UR4] ;  /* 0x00000008040073b5 */ /* 0x0003e20008058000 */
[----:B------:R0:W-:Y:S01]  /*71f0*/  UTMACMDFLUSH ;  /* 0x00000000000079b7 */ /* 0x0001e20000000000 */
[----:B-1----:R-:W-:Y:S04]  /*7200*/  DEPBAR.LE SB0, 0x1 ;  /* 0x000080400000791a */ /* 0x002fe80000000000 */
.L_x_112:
[----:B------:R-:W-:Y:S05]  /*7210*/  BSYNC.RECONVERGENT B0 ;  /* 0x0000000000007941 */ /* 0x000fea0003800200 */
.L_x_111:
[----:B------:R-:W-:Y:S01]  /*7220*/  BAR.SYNC.DEFER_BLOCKING 0x1, 0x80 ;  /* 0x0042000000007b1d */ /* 0x000fe20000010000 */
[----:B------:R-:W-:Y:S04]  /*7230*/  UIADD3 UR40, UPT, UPT, UR56, 0x1, URZ ;  /* 0x0000000138287890 */ /* 0x000fe8000fffe0ff */
[----:B------:R-:W-:Y:S04]  /*7240*/  UISETP.NE.AND UP0, UPT, UR40, 0x4, UPT ;  /* 0x000000042800788c */ /* 0x000fe8000bf05270 */
[----:B------:R-:W-:Y:S01]  /*7250*/  USEL UR40, UR40, URZ, UP0 ;  /* 0x000000ff28287287 */ /* 0x000fe20008000000 */
[----:B------:R1:W-:Y:S01]  /*7260*/  @P6 SYNCS.ARRIVE.TRANS64.RED.A1T0 RZ, [R93+URZ], RZ ;  /* 0x000000ff5dff69a7 */ /* 0x0003e200081004ff */
[----:B------:R-:W-:Y:S01]  /*7270*/  BSSY B1, `(.L_x_113) ;  /* 0x0000014000017945 */ /* 0x000fe20003800000 */
[----:B------:R-:W4:Y:S02]  /*7280*/  @P6 SYNCS.PHASECHK.TRANS64.TRYWAIT P0, [R16+URZ+0x80], R17 ;  /* 0x00008011100065a7 */ /* 0x000f2400080011ff */
[----:B----4-:R-:W-:Y:S01]  /*7290*/  @P6 SEL R85, RZ, 0x1, !P0 ;  /* 0x00000001ff556807 */ /* 0x010fe20004000000 */
[----:B-1----:R-:W-:Y:S06]  /*72a0*/  @!P6 BRA `(.L_x_114) ;  /* 0x000000000040e947 */ /* 0x002fec0003800000 */
[----:B------:R-:W-:Y:S01]  /*72b0*/  ISETP.NE.AND P1, PT, R87, RZ, PT ;  /* 0x000000ff5700720c */ /* 0x000fe20003f25270 */
[----:B------:R-:W-:Y:S01]  /*72c0*/  BSSY B0, `(.L_x_115) ;  /* 0x0000009000007945 */ /* 0x000fe20003800000 */
[----:B------:R-:W-:Y:S11]  /*72d0*/  ISETP.NE.AND P0, PT, R85, RZ, PT ;  /* 0x000000ff5500720c */ /* 0x000ff60003f05270 */
[----:B------:R-:W-:Y:S05]  /*72e0*/  @P1 IMAD R2, R39, 0x1000, R86 ;  /* 0x0000100027021824 */ /* 0x000fea00078e0256 */
[----:B------:R-:W-:Y:S05]  /*72f0*/  @P1 IADD3 R0, PT, PT, R2, UR50, RZ ;  /* 0x0000003202001c10 */ /* 0x000fea000fffe0ff */
[----:B------:R-:W-:Y:S01]  /*7300*/  @P1 IMAD.IADD R0, R75, 0x1, R0 ;  /* 0x000000014b001824 */ /* 0x000fe200078e0200 */
[----:B------:R-:W-:Y:S06]  /*7310*/  @P0 BRA `(.L_x_116) ;  /* 0x00000000000c0947 */ /* 0x000fec0003800000 */
[----:B------:R-:W-:Y:S04]  /*7320*/  SHF.L.U32 R3, R70, 0x1f, RZ ;  /* 0x0000001f46037819 */ /* 0x000fe800000006ff */
[----:B------:R-:W1:Y:S02]  /*7330*/  SYNCS.PHASECHK.TRANS64.TRYWAIT P0, [R16+URZ+0x80], R3 ;  /* 0x00008003100075a7 */ /* 0x000e6400080011ff */
[----:B-1----:R-:W-:Y:S05]  /*7340*/  @!P0 BRA `(.L_x_117) ;  /* 0x0000001c007c8947 */ /* 0x002fea0003800000 */
.L_x_116:
[----:B------:R-:W-:Y:S05]  /*7350*/  BSYNC B0 ;  /* 0x0000000000007941 */ /* 0x000fea0003800000 */
.L_x_115:
[----:B------:R-:W-:Y:S02]  /*7360*/  ISETP.NE.AND P0, PT, R87, RZ, PT ;  /* 0x000000ff5700720c */ /* 0x000fe40003f05270 */
[----:B------:R-:W-:Y:S11]  /*7370*/  IADD3 R39, PT, PT, R39, 0x1, RZ ;  /* 0x0000000127277810 */ /* 0x000ff60007ffe0ff */
[----:B------:R-:W-:Y:S05]  /*7380*/  @P0 WARPSYNC.ALL ;  /* 0x0000000000000948 */ /* 0x000fea0003800000 */
[----:B------:R4:W1:Y:S04]  /*7390*/  @P0 LDSM.16.M88.4 R40, [R2+UR50+0x200] ;  /* 0x000200320228083b */ /* 0x0008680008000200 */
[----:B------:R4:W1:Y:S02]  /*73a0*/  @P0 LDSM.16.M88.4 R48, [R0+0x200] ;  /* 0x000200000030083b */ /* 0x0008640000000200 */
.L_x_114:
[----:B------:R-:W-:Y:S05]  /*73b0*/  BSYNC B1 ;  /* 0x0000000000017941 */ /* 0x000fea0003800000 */
.L_x_113:
[----:B----4-:R-:W-:Y:S05]  /*73c0*/  VIADD R0, R34, 0x40 ;  /* 0x0000004022007836 */ /* 0x010fea0000000000 */
[----:B------:R-:W-:Y:S04]  /*73d0*/  SHF.R.U32.HI R0, RZ, 0x15, R0 ;  /* 0x00000015ff007819 */ /* 0x000fe80000011600 */
[----:B------:R-:W-:Y:S11]  /*73e0*/  LOP3.LUT P0, RZ, R0, 0x3, R73, 0x48, !PT ;  /* 0x0000000300ff7812 */ /* 0x000ff60007804849 */
[----:B------:R-:W-:Y:S02]  /*73f0*/  @!UPT UIADD3 URZ, UPT, UPT, URZ, URZ, URZ ;  /* 0x000000fffffff290 */ /* 0x000fe4000fffe0ff */
[----:B------:R-:W-:Y:S05]  /*7400*/  @!P0 BRA `(.L_x_118) ;  /* 0x0000000000408947 */ /* 0x000fea0003800000 */
[----:B------:R-:W4:Y:S01]  /*7410*/  LDCU.64 UR8, c[0x4][0x70] ;  /* 0x01000e00ff0877ac */ /* 0x000f220008000a00 */
[----:B-1----:R-:W-:Y:S01]  /*7420*/  MOV R3, 0x0 ;  /* 0x0000000000037802 */ /* 0x002fe20000000f00 */
[----:B------:R-:W-:Y:S02]  /*7430*/  HFMA2 R12, -RZ, RZ, 0, 5.9604644775390625e-08 ;  /* 0x00000001ff0c7431 */ /* 0x000fe400000001ff */
[----:B------:R-:W-:Y:S02]  /*7440*/  IMAD.MOV.U32 R8, RZ, RZ, 0x192 ;  /* 0x00000192ff087424 */ /* 0x000fe400078e00ff */
[----:B------:R-:W-:Y:S01]  /*7450*/  IMAD.MOV.U32 R13, RZ, RZ, RZ ;  /* 0x000000ffff0d7224 */ /* 0x000fe200078e00ff */
[----:B------:R-:W1:Y:S01]  /*7460*/  LDCU.64 UR6, c[0x4][0x78] ;  /* 0x01000f00ff0677ac */ /* 0x000e620008000a00 */
[----:B------:R-:W2:Y:S01]  /*7470*/  LDC.64 R2, c[0x4][R3] ;  /* 0x0100000003027b82 */ /* 0x000ea20000000a00 */
[----:B------:R-:W5:Y:S01]  /*7480*/  LDCU.64 UR4, c[0x4][0x10] ;  /* 0x01000200ff0477ac */ /* 0x000f620008000a00 */
[----:B----4-:R-:W-:Y:S01]  /*7490*/  MOV R5, UR9 ;  /* 0x0000000900057c02 */ /* 0x010fe20008000f00 */
[----:B------:R-:W-:Y:S01]  /*74a0*/  IMAD.U32 R4, RZ, RZ, UR8 ;  /* 0x00000008ff047e24 */ /* 0x000fe2000f8e00ff */
[----:B-1----:R-:W-:Y:S01]  /*74b0*/  MOV R7, UR7 ;  /* 0x0000000700077c02 */ /* 0x002fe20008000f00 */
[----:B------:R-:W-:Y:S01]  /*74c0*/  IMAD.U32 R6, RZ, RZ, UR6 ;  /* 0x00000006ff067e24 */ /* 0x000fe2000f8e00ff */
[----:B-----5:R-:W-:Y:S01]  /*74d0*/  MOV R11, UR5 ;  /* 0x00000005000b7c02 */ /* 0x020fe20008000f00 */
[----:B------:R-:W-:Y:S02]  /*74e0*/  IMAD.U32 R10, RZ, RZ, UR4 ;  /* 0x00000004ff0a7e24 */ /* 0x000fe4000f8e00ff */
[----:B------:R-:W-:Y:S07]  /*74f0*/  LEPC R20, `(.L_x_118) ;  /* 0x000000001014794e */ /* 0x000fee0000000000 */
[----:B--23--:R-:W-:Y:S05]  /*7500*/  CALL.ABS.NOINC R2 ;  /* 0x0000000002007343 */ /* 0x00cfea0003c00000 */
.L_x_118:
[----:B------:R-:W-:Y:S01]  /*7510*/  ISETP.NE.AND P6, PT, R81, RZ, PT ;  /* 0x000000ff5100720c */ /* 0x000fe20003fc5270 */
[----:B------:R-:W-:Y:S05]  /*7520*/  WARPSYNC.ALL ;  /* 0x0000000000007948 */ /* 0x000fea0003800000 */
[----:B------:R-:W-:Y:S01]  /*7530*/  R2UR UR4, R34 ;  /* 0x00000000220472ca */ /* 0x000fe200000e0000 */
[--C-:B-1----:R-:W-:Y:S01]  /*7540*/  HADD2.F32 R20, -RZ, R40.reuse.H0_H0 ;  /* 0x20000028ff147230 */ /* 0x102fe20000004100 */
[----:B------:R-:W-:Y:S01]  /*7550*/  ISETP.NE.AND P0, PT, R72, RZ, PT ;  /* 0x000000ff4800720c */ /* 0x000fe20003f05270 */
[----:B------:R-:W-:Y:S01]  /*7560*/  HADD2.F32 R21, -RZ, R40.H1_H1 ;  /* 0x30000028ff157230 */ /* 0x000fe20000004100 */
[----:B------:R-:W-:Y:S01]  /*7570*/  MOV R93, UR40 ;  /* 0x00000028005d7c02 */ /* 0x000fe20008000f00 */
[----:B------:R-:W-:Y:S01]  /*7580*/  HADD2.F32 R36, -RZ, R41.H1_H1 ;  /* 0x30000029ff247230 */ /* 0x000fe20000004100 */
[----:B------:R-:W-:Y:S01]  /*7590*/  BSSY.RECONVERGENT B0, `(.L_x_119) ;  /* 0x0000050000007945 */ /* 0x000fe20003800200 */
[----:B------:R-:W-:Y:S01]  /*75a0*/  HADD2.F32 R37, -RZ, R43.H0_H0 ;  /* 0x2000002bff257230 */ /* 0x000fe20000004100 */
[----:B------:R-:W-:Y:S01]  /*75b0*/  @P6 LEA R93, R93, UR50, 0x3 ;  /* 0x000000325d5d6c11 */ /* 0x000fe2000f8e18ff */
[----:B------:R-:W-:Y:S03]  /*75c0*/  HADD2.F32 R38, -RZ, R51.H1_H1 ;  /* 0x30000033ff267230 */ /* 0x000fe60000004100 */
[----:B------:R-:W-:Y:S01]  /*75d0*/  @P6 IADD3 R93, PT, PT, R93, 0xa0, RZ ;  /* 0x000000a05d5d6810 */ /* 0x000fe20007ffe0ff */
[----:B------:R-:W1:Y:S03]  /*75e0*/  LDTM.16dp256bit.x4 R4, tmem[UR4+0x40] ;  /* 0x00004004000479ee */ /* 0x000e660008120000 */
[----:B------:R-:W-:Y:S01]  /*75f0*/  @P6 PRMT R93, R92, 0x654, R93 ;  /* 0x000006545c5d6816 */ /* 0x000fe2000000005d */
[C---:B-1----:R-:W-:Y:S01]  /*7600*/  FMUL R0, R33.reuse, R4 ;  /* 0x0000000421007220 */ /* 0x042fe20000400000 */
[C---:B------:R-:W-:Y:S01]  /*7610*/  FMUL R2, R33.reuse, R5 ;  /* 0x0000000521027220 */ /* 0x040fe20000400000 */
[C---:B------:R-:W-:Y:S01]  /*7620*/  FMUL R3, R33.reuse, R6 ;  /* 0x0000000621037220 */ /* 0x040fe20000400000 */
[----:B------:R-:W-:Y:S01]  /*7630*/  FMUL R7, R33, R7 ;  /* 0x0000000721077220 */ /* 0x000fe20000400000 */
[C---:B------:R-:W-:Y:S01]  /*7640*/  FFMA R0, R35.reuse, R20, R0 ;  /* 0x0000001423007223 */ /* 0x040fe20000000000 */
[----:B------:R-:W-:Y:S02]  /*7650*/  HADD2.F32 R20, -RZ, R41.H0_H0 ;  /* 0x20000029ff147230 */ /* 0x000fe40000004100 */
[----:B------:R-:W-:Y:S01]  /*7660*/  FFMA R2, R35, R21, R2 ;  /* 0x0000001523027223 */ /* 0x000fe20000000002 */
[--C-:B------:R-:W-:Y:S02]  /*7670*/  HADD2.F32 R21, -RZ, R42.reuse.H0_H0 ;  /* 0x2000002aff157230 */ /* 0x100fe40000004100 */
[C---:B------:R-:W-:Y:S01]  /*7680*/  FMUL R4, R33.reuse, R8 ;  /* 0x0000000821047220 */ /* 0x040fe20000400000 */
[----:B------:R-:W-:Y:S01]  /*7690*/  FMUL R5, R33, R9 ;  /* 0x0000000921057220 */ /* 0x000fe20000400000 */
[C---:B------:R-:W-:Y:S01]  /*76a0*/  FFMA R3, R35.reuse, R20, R3 ;  /* 0x0000001423037223 */ /* 0x040fe20000000003 */
[----:B------:R-:W-:Y:S01]  /*76b0*/  HADD2.F32 R20, -RZ, R42.H1_H1 ;  /* 0x3000002aff147230 */ /* 0x000fe20000004100 */
[----:B--2---:R-:W-:Y:S01]  /*76c0*/  F2FP.F16.F32.PACK_AB R44, R2, R0 ;  /* 0x00000000022c723e */ /* 0x004fe200000000ff */
[C---:B------:R-:W-:Y:S01]  /*76d0*/  FFMA R7, R35.reuse, R36, R7 ;  /* 0x0000002423077223 */ /* 0x040fe20000000007 */
[----:B------:R-:W-:Y:S01]  /*76e0*/  FFMA R4, R35, R21, R4 ;  /* 0x0000001523047223 */ /* 0x000fe20000000004 */
[----:B------:R-:W-:Y:S01]  /*76f0*/  FMUL R6, R33, R10 ;  /* 0x0000000a21067220 */ /* 0x000fe20000400000 */
[----:B------:R-:W-:Y:S02]  /*7700*/  HADD2.F32 R36, -RZ, R43.H1_H1 ;  /* 0x3000002bff247230 */ /* 0x000fe40000004100 */
[----:B------:R-:W-:Y:S01]  /*7710*/  FFMA R5, R35, R20, R5 ;  /* 0x0000001423057223 */ /* 0x000fe20000000005 */
[----:B------:R-:W-:Y:S01]  /*7720*/  FMUL R11, R33, R11 ;  /* 0x0000000b210b7220 */ /* 0x000fe20000400000 */
[----:B------:R-:W-:Y:S01]  /*7730*/  FFMA R6, R35, R37, R6 ;  /* 0x0000002523067223 */ /* 0x000fe20000000006 */
[--C-:B------:R-:W-:Y:S02]  /*7740*/  HADD2.F32 R20, -RZ, R48.reuse.H0_H0 ;  /* 0x20000030ff147230 */ /* 0x100fe40000004100 */
[----:B------:R-:W-:Y:S01]  /*7750*/  FMUL R8, R33, R12 ;  /* 0x0000000c21087220 */ /* 0x000fe20000400000 */
[----:B------:R-:W-:Y:S01]  /*7760*/  FFMA R11, R35, R36, R11 ;  /* 0x00000024230b7223 */ /* 0x000fe2000000000b */
[----:B------:R-:W-:Y:S02]  /*7770*/  HADD2.F32 R36, -RZ, R48.H1_H1 ;  /* 0x30000030ff247230 */ /* 0x000fe40000004100 */
[C---:B------:R-:W-:Y:S01]  /*7780*/  FMUL R9, R33.reuse, R13 ;  /* 0x0000000d21097220 */ /* 0x040fe20000400000 */
[--C-:B------:R-:W-:Y:S02]  /*7790*/  HADD2.F32 R21, -RZ, R49.reuse.H0_H0 ;  /* 0x20000031ff157230 */ /* 0x100fe40000004100 */
[----:B------:R-:W-:Y:S01]  /*77a0*/  FMUL R10, R33, R14 ;  /* 0x0000000e210a7220 */ /* 0x000fe20000400000 */
[C---:B------:R-:W-:Y:S01]  /*77b0*/  FFMA R8, R35.reuse, R20, R8 ;  /* 0x0000001423087223 */ /* 0x040fe20000000008 */
[C---:B------:R-:W-:Y:S01]  /*77c0*/  FFMA R9, R35.reuse, R36, R9 ;  /* 0x0000002423097223 */ /* 0x040fe20000000009 */
[----:B------:R-:W-:Y:S02]  /*77d0*/  HADD2.F32 R20, -RZ, R49.H1_H1 ;  /* 0x30000031ff147230 */ /* 0x000fe40000004100 */
[----:B------:R-:W-:Y:S01]  /*77e0*/  FFMA R10, R35, R21, R10 ;  /* 0x00000015230a7223 */ /* 0x000fe2000000000a */
[C---:B------:R-:W-:Y:S01]  /*77f0*/  FMUL R15, R33.reuse, R15 ;  /* 0x0000000f210f7220 */ /* 0x040fe20000400000 */
        /* <DEDUP_REMOVED lines=40> */
[----:B--2---:R-:W-:Y:S04]  /*7a80*/  DEPBAR.LE SB0, 0x1 ;  /* 0x000080400000791a */ /* 0x004fe80000000000 */
.L_x_120:
[----:B------:R-:W-:Y:S05]  /*7a90*/  BSYNC.RECONVERGENT B0 ;  /* 0x0000000000007941 */ /* 0x000fea0003800200 */
.L_x_119:
        /* <DEDUP_REMOVED lines=8> */
[----:B--2---:R-:W-:Y:S06]  /*7b20*/  @!P6 BRA `(.L_x_122) ;  /* 0x000000000040e947 */ /* 0x004fec0003800000 */
        /* <DEDUP_REMOVED lines=8> */
[----:B------:R-:W2:Y:S02]  /*7bb0*/  SYNCS.PHASECHK.TRANS64.TRYWAIT P0, [R17+URZ+0x80], R0 ;  /* 0x00008000110075a7 */ /* 0x000ea400080011ff */
[----:B--2---:R-:W-:Y:S05]  /*7bc0*/  @!P0 BRA `(.L_x_125) ;  /* 0x0000001400708947 */ /* 0x004fea0003800000 */
.L_x_124:
[----:B------:R-:W-:Y:S05]  /*7bd0*/  BSYNC B0 ;  /* 0x0000000000007941 */ /* 0x000fea0003800000 */
.L_x_123:
[----:B------:R-:W-:Y:S11]  /*7be0*/  ISETP.NE.AND P0, PT, R87, RZ, PT ;  /* 0x000000ff5700720c */ /* 0x000ff60003f05270 */
[----:B------:R-:W-:Y:S02]  /*7bf0*/  @!UPT UIADD3 URZ, UPT, UPT, URZ, URZ, URZ ;  /* 0x000000fffffff290 */ /* 0x000fe4000fffe0ff */
[----:B------:R-:W-:Y:S05]  /*7c00*/  @P0 WARPSYNC.ALL ;  /* 0x0000000000000948 */ /* 0x000fea0003800000 */
[----:B------:R4:W1:Y:S04]  /*7c10*/  @P0 LDSM.16.M88.4 R40, [R39+UR50+0x200] ;  /* 0x000200322728083b */ /* 0x0008680008000200 */
[----:B------:R4:W1:Y:S02]  /*7c20*/  @P0 LDSM.16.M88.4 R48, [R2+0x200] ;  /* 0x000200000230083b */ /* 0x0008640000000200 */
.L_x_122:
[----:B------:R-:W-:Y:S05]  /*7c30*/  BSYNC B1 ;  /* 0x0000000000017941 */ /* 0x000fea0003800000 */
.L_x_121:
[----:B--2---:R-:W-:Y:S05]  /*7c40*/  VIADD R0, R34, 0x60 ;  /* 0x0000006022007836 */ /* 0x004fea0000000000 */
        /* <DEDUP_REMOVED lines=9> */
[----:B------:R-:W5:Y:S01]  /*7ce0*/  LDCU.64 UR6, c[0x4][0x78] ;  /* 0x01000f00ff0677ac */ /* 0x000f620008000a00 */
[----:B----4-:R-:W4:Y:S01]  /*7cf0*/  LDC.64 R2, c[0x4][R3] ;  /* 0x0100000003027b82 */ /* 0x010f220000000a00 */
[----:B------:R-:W3:Y:S01]  /*7d00*/  LDCU.64 UR4, c[0x4][0x10] ;  /* 0x01000200ff0477ac */ /* 0x000ee20008000a00 */
[----:B--2---:R-:W-:Y:S01]  /*7d10*/  MOV R5, UR9 ;  /* 0x0000000900057c02 */ /* 0x004fe20008000f00 */
[----:B------:R-:W-:Y:S01]  /*7d20*/  IMAD.U32 R4, RZ, RZ, UR8 ;  /* 0x00000008ff047e24 */ /* 0x000fe2000f8e00ff */
[----:B-----5:R-:W-:Y:S01]  /*7d30*/  MOV R7, UR7 ;  /* 0x0000000700077c02 */ /* 0x020fe20008000f00 */
[----:B------:R-:W-:Y:S01]  /*7d40*/  IMAD.U32 R6, RZ, RZ, UR6 ;  /* 0x00000006ff067e24 */ /* 0x000fe2000f8e00ff */
[----:B---3--:R-:W-:Y:S01]  /*7d50*/  MOV R11, UR5 ;  /* 0x00000005000b7c02 */ /* 0x008fe20008000f00 */
[----:B------:R-:W-:Y:S02]  /*7d60*/  IMAD.U32 R10, RZ, RZ, UR4 ;  /* 0x00000004ff0a7e24 */ /* 0x000fe4000f8e00ff */
[----:B------:R-:W-:Y:S07]  /*7d70*/  LEPC R20, `(.L_x_126) ;  /* 0x000000001014794e */ /* 0x000fee0000000000 */
[----:B-1--4-:R-:W-:Y:S05]  /*7d80*/  CALL.ABS.NOINC R2 ;  /* 0x0000000002007343 */ /* 0x012fea0003c00000 */
.L_x_126:
[----:B------:R-:W-:Y:S01]  /*7d90*/  ISETP.NE.AND P0, PT, R72, RZ, PT ;  /* 0x000000ff4800720c */ /* 0x000fe20003f05270 */
[----:B------:R-:W-:Y:S05]  /*7da0*/  WARPSYNC.ALL ;  /* 0x0000000000007948 */ /* 0x000fea0003800000 */
[----:B------:R-:W-:Y:S01]  /*7db0*/  R2UR UR4, R34 ;  /* 0x00000000220472ca */ /* 0x000fe200000e0000 */
[--C-:B-1----:R-:W-:Y:S01]  /*7dc0*/  HADD2.F32 R20, -RZ, R40.reuse.H0_H0 ;  /* 0x20000028ff147230 */ /* 0x102fe20000004100 */
[----:B------:R-:W-:Y:S01]  /*7dd0*/  R2UR UR5, R83 ;  /* 0x00000000530572ca */ /* 0x000fe200000e0000 */
[----:B------:R-:W-:Y:S01]  /*7de0*/  HADD2.F32 R36, -RZ, R40.H1_H1 ;  /* 0x30000028ff247230 */ /* 0x000fe20000004100 */
[----:B------:R-:W-:Y:S01]  /*7df0*/  BSSY.RECONVERGENT B0, `(.L_x_127) ;  /* 0x0000050000007945 */ /* 0x000fe20003800200 */
[--C-:B------:R-:W-:Y:S02]  /*7e00*/  HADD2.F32 R21, -RZ, R41.reuse.H0_H0 ;  /* 0x20000029ff157230 */ /* 0x100fe40000004100 */
[----:B------:R-:W-:Y:S02]  /*7e10*/  HADD2.F32 R38, -RZ, R41.H1_H1 ;  /* 0x30000029ff267230 */ /* 0x000fe40000004100 */
[--C-:B------:R-:W-:Y:S02]  /*7e20*/  HADD2.F32 R37, -RZ, R42.reuse.H0_H0 ;  /* 0x2000002aff257230 */ /* 0x100fe40000004100 */
[----:B------:R-:W-:Y:S02]  /*7e30*/  HADD2.F32 R40, -RZ, R42.H1_H1 ;  /* 0x3000002aff287230 */ /* 0x000fe40000004100 */
[----:B------:R-:W1:Y:S01]  /*7e40*/  LDTM.16dp256bit.x4 R4, tmem[UR4+0x60] ;  /* 0x00006004000479ee */ /* 0x000e620008120000 */
[----:B------:R-:W-:Y:S01]  /*7e50*/  NOP ;  /* 0x0000000000007918 */ /* 0x000fe20000000000 */
[--C-:B----4-:R-:W-:Y:S01]  /*7e60*/  HADD2.F32 R39, -RZ, R43.reuse.H0_H0 ;  /* 0x2000002bff277230 */ /* 0x110fe20000004100 */
[----:B------:R-:W-:Y:S01]  /*7e70*/  UIADD3 UR5, UPT, UPT, UR5, 0xf0, URZ ;  /* 0x000000f005057890 */ /* 0x000fe2000fffe0ff */
[----:B------:R-:W-:Y:S02]  /*7e80*/  HADD2.F32 R41, -RZ, R43.H1_H1 ;  /* 0x3000002bff297230 */ /* 0x000fe40000004100 */
[--C-:B------:R-:W-:Y:S01]  /*7e90*/  HADD2.F32 R42, -RZ, R48.reuse.H0_H0 ;  /* 0x20000030ff2a7230 */ /* 0x100fe20000004100 */
[----:B------:R-:W-:Y:S01]  /*7ea0*/  UPRMT UR5, UR45, 0x654, UR5 ;  /* 0x000006542d057896 */ /* 0x000fe20008000005 */
[----:B------:R-:W-:Y:S02]  /*7eb0*/  HADD2.F32 R43, -RZ, R48.H1_H1 ;  /* 0x30000030ff2b7230 */ /* 0x000fe40000004100 */
[--C-:B------:R-:W-:Y:S02]  /*7ec0*/  HADD2.F32 R44, -RZ, R49.reuse.H0_H0 ;  /* 0x20000031ff2c7230 */ /* 0x100fe40000004100 */
[----:B------:R-:W-:Y:S02]  /*7ed0*/  HADD2.F32 R46, -RZ, R49.H1_H1 ;  /* 0x30000031ff2e7230 */ /* 0x000fe40000004100 */
[--C-:B------:R-:W-:Y:S02]  /*7ee0*/  HADD2.F32 R45, -RZ, R50.reuse.H0_H0 ;  /* 0x20000032ff2d7230 */ /* 0x100fe40000004100 */
[----:B-1----:R-:W-:Y:S01]  /*7ef0*/  SYNCS.ARRIVE.TRANS64.RED.A1T0 RZ, [UR5], RZ ;  /* 0x000000ffffff79a7 */ /* 0x002fe20008100405 */
[----:B------:R-:W-:Y:S02]  /*7f00*/  HADD2.F32 R48, -RZ, R50.H1_H1 ;  /* 0x30000032ff307230 */ /* 0x000fe40000004100 */
[--C-:B------:R-:W-:Y:S02]  /*7f10*/  HADD2.F32 R47, -RZ, R51.reuse.H0_H0 ;  /* 0x20000033ff2f7230 */ /* 0x100fe40000004100 */
[----:B------:R-:W-:Y:S02]  /*7f20*/  HADD2.F32 R50, -RZ, R51.H1_H1 ;  /* 0x30000033ff327230 */ /* 0x000fe40000004100 */
[C---:B------:R-:W-:Y:S01]  /*7f30*/  FMUL R4, R33.reuse, R4 ;  /* 0x0000000421047220 */ /* 0x040fe20000400000 */
[C---:B------:R-:W-:Y:S01]  /*7f40*/  FMUL R5, R33.reuse, R5 ;  /* 0x0000000521057220 */ /* 0x040fe20000400000 */
[C---:B------:R-:W-:Y:S01]  /*7f50*/  FMUL R6, R33.reuse, R6 ;  /* 0x0000000621067220 */ /* 0x040fe20000400000 */
[----:B------:R-:W-:Y:S01]  /*7f60*/  FMUL R7, R33, R7 ;  /* 0x0000000721077220 */ /* 0x000fe20000400000 */
[C---:B------:R-:W-:Y:S01]  /*7f70*/  FFMA R4, R35.reuse, R20, R4 ;  /* 0x0000001423047223 */ /* 0x040fe20000000004 */
[C---:B------:R-:W-:Y:S01]  /*7f80*/  FFMA R5, R35.reuse, R36, R5 ;  /* 0x0000002423057223 */ /* 0x040fe20000000005 */
[C---:B------:R-:W-:Y:S01]  /*7f90*/  FFMA R6, R35.reuse, R21, R6 ;  /* 0x0000001523067223 */ /* 0x040fe20000000006 */
[----:B------:R-:W-:Y:S01]  /*7fa0*/  FFMA R7, R35, R38, R7 ;  /* 0x0000002623077223 */ /* 0x000fe20000000007 */
[C---:B------:R-:W-:Y:S01]  /*7fb0*/  FMUL R8, R33.reuse, R8 ;  /* 0x0000000821087220 */ /* 0x040fe20000400000 */
[----:B------:R-:W-:Y:S01]  /*7fc0*/  FMUL R9, R33, R9 ;  /* 0x0000000921097220 */ /* 0x000fe20000400000 */
[----:B------:R-:W-:Y:S01]  /*7fd0*/  F2FP.F16.F32.PACK_AB R88, R5, R4 ;  /* 0x000000040558723e */ /* 0x000fe200000000ff */
[----:B------:R-:W-:Y:S01]  /*7fe0*/  FMUL R0, R33, R10 ;  /* 0x0000000a21007220 */ /* 0x000fe20000400000 */
[----:B------:R-:W-:Y:S01]  /*7ff0*/  F2FP.F16.F32.PACK_AB R89, R7, R6 ;  /* 0x000000060759723e */ /* 0x000fe200000000ff */
[C---:B------:R-:W-:Y:S01]  /*8000*/  FFMA R8, R35.reuse, R37, R8 ;  /* 0x0000002523087223 */ /* 0x040fe20000000008 */
[----:B------:R-:W-:Y:S01]  /*8010*/  FFMA R9, R35, R40, R9 ;  /* 0x0000002823097223 */ /* 0x000fe20000000009 */
[C---:B------:R-:W-:Y:S01]  /*8020*/  FMUL R2, R33.reuse, R11 ;  /* 0x0000000b21027220 */ /* 0x040fe20000400000 */
[C---:B------:R-:W-:Y:S01]  /*8030*/  FMUL R3, R33.reuse, R12 ;  /* 0x0000000c21037220 */ /* 0x040fe20000400000 */
[----:B------:R-:W-:Y:S01]  /*8040*/  FMUL R10, R33, R13 ;  /* 0x0000000d210a7220 */ /* 0x000fe20000400000 */
[----:B------:R-:W-:Y:S01]  /*8050*/  FFMA R0, R35, R39, R0 ;  /* 0x0000002723007223 */ /* 0x000fe20000000000 */
        /* <DEDUP_REMOVED lines=41> */
.L_x_128:
[----:B------:R-:W-:Y:S05]  /*82f0*/  BSYNC.RECONVERGENT B0 ;  /* 0x0000000000007941 */ /* 0x000fea0003800200 */
.L_x_127:
[----:B------:R-:W-:Y:S01]  /*8300*/  BAR.SYNC.DEFER_BLOCKING 0x1, 0x80 ;  /* 0x0042000000007b1d */ /* 0x000fe20000010000 */
[----:B------:R-:W-:Y:S01]  /*8310*/  UISETP.NE.AND UP0, UPT, UR52, -0x4, UPT ;  /* 0xfffffffc3400788c */ /* 0x000fe2000bf05270 */
[----:B------:R-:W-:Y:S08]  /*8320*/  IADD3 R0, PT, PT, R30, 0x1, RZ ;  /* 0x000000011e007810 */ /* 0x000ff00007ffe0ff */
[----:B------:R-:W-:Y:S05]  /*8330*/  BRA.U !UP0, `(.L_x_129) ;  /* 0x0000000108247547 */ /* 0x000fea000b800000 */
[----:B------:R-:W-:Y:S01]  /*8340*/  ISETP.NE.AND P0, PT, R81, RZ, PT ;  /* 0x000000ff5100720c */ /* 0x000fe20003f05270 */
[----:B------:R-:W-:Y:S01]  /*8350*/  IMAD.U32 R2, RZ, RZ, UR56 ;  /* 0x00000038ff027e24 */ /* 0x000fe2000f8e00ff */
[----:B------:R-:W-:Y:S04]  /*8360*/  UIADD3 UR56, UPT, UPT, UR56, 0x1, URZ ;  /* 0x0000000138387890 */ /* 0x000fe8000fffe0ff */
[----:B------:R-:W-:Y:S04]  /*8370*/  UISETP.NE.AND UP0, UPT, UR56, 0x4, UPT ;  /* 0x000000043800788c */ /* 0x000fe8000bf05270 */
[----:B------:R-:W-:Y:S03]  /*8380*/  USEL UR56, UR56, URZ, UP0 ;  /* 0x000000ff38387287 */ /* 0x000fe60008000000 */
[----:B------:R-:W-:Y:S05]  /*8390*/  @P0 LEA R2, R2, UR50, 0x3 ;  /* 0x0000003202020c11 */ /* 0x000fea000f8e18ff */
[----:B------:R-:W-:Y:S05]  /*83a0*/  @P0 VIADD R3, R2, 0xa0 ;  /* 0x000000a002030836 */ /* 0x000fea0000000000 */
[----:B------:R-:W-:Y:S04]  /*83b0*/  @P0 PRMT R3, R92, 0x654, R3 ;  /* 0x000006545c030816 */ /* 0x000fe80000000003 */
[----:B------:R2:W-:Y:S03]  /*83c0*/  @P0 SYNCS.ARRIVE.TRANS64.RED.A1T0 RZ, [R3+URZ], RZ ;  /* 0x000000ff03ff09a7 */ /* 0x0005e600081004ff */
.L_x_129:
[----:B------:R-:W-:Y:S01]  /*83d0*/  ISETP.NE.AND P1, PT, R76, RZ, PT ;  /* 0x000000ff4c00720c */ /* 0x000fe20003f25270 */
[----:B------:R-:W-:Y:S01]  /*83e0*/  UIADD3 UR52, UPT, UPT, UR52, 0x4, URZ ;  /* 0x0000000434347890 */ /* 0x000fe2000fffe0ff */
[----:B------:R-:W-:Y:S01]  /*83f0*/  ISETP.NE.AND P0, PT, R0, 0x2, PT ;  /* 0x000000020000780c */ /* 0x000fe20003f05270 */
[----:B------:R-:W-:Y:S01]  /*8400*/  UMOV UR57, UR51 ;  /* 0x0000003300397c82 */ /* 0x000fe20008000000 */
[----:B------:R-:W-:Y:S01]  /*8410*/  LOP3.LUT R68, R68, 0x1, RZ, 0x3c, !PT ;  /* 0x0000000144447812 */ /* 0x000fe200078e3cff */
[----:B------:R-:W-:Y:S01]  /*8420*/  IMAD.IADD R16, R29, 0x1, R62 ;  /* 0x000000011d107824 */ /* 0x000fe200078e023e */
[----:B------:R-:W-:Y:S01]  /*8430*/  SEL R2, RZ, 0x1, P0 ;  /* 0x00000001ff027807 */ /* 0x000fe20000000000 */
[----:B------:R-:W-:Y:S01]  /*8440*/  IMAD.IADD R19, R31, 0x1, R64 ;  /* 0x000000011f137824 */ /* 0x000fe200078e0240 */
[----:B------:R-:W-:Y:S02]  /*8450*/  SEL R30, R0, RZ, P0 ;  /* 0x000000ff001e7207 */ /* 0x000fe40000000000 */
[----:B------:R-:W-:Y:S03]  /*8460*/  LOP3.LUT R69, R69, R2, RZ, 0x3c, !PT ;  /* 0x0000000245457212 */ /* 0x000fe600078e3cff */
[----:B------:R-:W-:Y:S05]  /*8470*/  @P1 BRA `(.L_x_130) ;  /* 0xffffffd000041947 */ /* 0x000fea000383ffff */
[----:B------:R-:W-:-:S09]  /*8480*/  UISETP.NE.AND UP0, UPT, UR53, URZ, UPT ;  /* 0x000000ff3500728c */ /* 0x000fd2000bf05270 */
[----:B------:R-:W-:Y:S05]  /*8490*/  BRA.U !UP0, `(.L_x_131) ;  /* 0x0000000108487547 */ /* 0x000fea000b800000 */
[----:B------:R-:W4:Y:S02]  /*84a0*/  LDCU.64 UR4, c[0x0][0x890] ;  /* 0x00011200ff0477ac */ /* 0x000f240008000a00 */
[----:B----4-:R-:W-:-:S04]  /*84b0*/  UISETP.NE.U32.AND UP0, UPT, UR4, URZ, UPT ;  /* 0x000000ff0400728c */ /* 0x010fc8000bf05070 */
[----:B------:R-:W-:-:S09]  /*84c0*/  UISETP.NE.AND.EX UP0, UPT, UR5, URZ, UPT, UP0 ;  /* 0x000000ff0500728c */ /* 0x000fd2000bf05300 */
[----:B------:R-:W-:Y:S05]  /*84d0*/  BRA.U UP0, `(.L_x_132) ;  /* 0x00000001000c7547 */ /* 0x000fea000b800000 */
[----:B------:R-:W-:-:S13]  /*84e0*/  FSETP.NEU.AND P0, PT, R35, RZ, PT ;  /* 0x000000ff2300720b */ /* 0x000fda0003f0d000 */
[----:B------:R-:W-:Y:S05]  /*84f0*/  @!P0 EXIT ;  /* 0x000000000000894d */ /* 0x000fea0003800000 */
[----:B------:R-:W-:Y:S05]  /*8500*/  BRA `(.L_x_131) ;  /* 0x00000000002c7947 */ /* 0x000fea0003800000 */
.L_x_132:
[----:B------:R-:W-:Y:S01]  /*8510*/  ISETP.NE.AND P0, PT, R80, RZ, PT ;  /* 0x000000ff5000720c */ /* 0x000fe20003f05270 */
[----:B------:R-:W-:-:S12]  /*8520*/  BSSY.RECONVERGENT B0, `(.L_x_131) ;  /* 0x0000009000007945 */ /* 0x000fd80003800200 */
[----:B------:R-:W-:Y:S05]  /*8530*/  @P0 BRA `(.L_x_133) ;  /* 0x0000000000140947 */ /* 0x000fea0003800000 */
[----:B------:R-:W4:Y:S02]  /*8540*/  LDCU.64 UR4, c[0x0][0x888] ;  /* 0x00011100ff0477ac */ /* 0x000f240008000a00 */
[----:B----4-:R-:W-:-:S04]  /*8550*/  ISETP.NE.U32.AND P0, PT, RZ, UR4, PT ;  /* 0x00000004ff007c0c */ /* 0x010fc8000bf05070 */
[----:B------:R-:W-:-:S13]  /*8560*/  ISETP.NE.AND.EX P0, PT, RZ, UR5, PT, P0 ;  /* 0x00000005ff007c0c */ /* 0x000fda000bf05300 */
[----:B------:R-:W-:Y:S05]  /*8570*/  @!P0 EXIT ;  /* 0x000000000000894d */ /* 0x000fea0003800000 */
[----:B------:R-:W-:Y:S05]  /*8580*/  BRA `(.L_x_134) ;  /* 0x0000000000087947 */ /* 0x000fea0003800000 */
.L_x_133:
[----:B------:R-:W-:-:S13]  /*8590*/  FSETP.NEU.AND P0, PT, R35, RZ, PT ;  /* 0x000000ff2300720b */ /* 0x000fda0003f0d000 */
[----:B------:R-:W-:Y:S05]  /*85a0*/  @!P0 EXIT ;  /* 0x000000000000894d */ /* 0x000fea0003800000 */
.L_x_134:
[----:B------:R-:W-:Y:S05]  /*85b0*/  BSYNC.RECONVERGENT B0 ;  /* 0x0000000000007941 */ /* 0x000fea0003800200 */
.L_x_131:
[----:B------:R-:W-:Y:S01]  /*85c0*/  ULEA UR4, UR56, UR50, 0x3 ;  /* 0x0000003238047291 */ /* 0x000fe2000f8e18ff */
[----:B------:R-:W-:-:S04]  /*85d0*/  DEPBAR.LE SB0, 0x0 ;  /* 0x000080000000791a */ /* 0x000fc80000000000 */
[----:B------:R-:W-:-:S04]  /*85e0*/  UIADD3 UR4, UPT, UPT, UR4, 0xa0, URZ ;  /* 0x000000a004047890 */ /* 0x000fc8000fffe0ff */
[----:B------:R-:W-:-:S09]  /*85f0*/  UPRMT UR4, UR45, 0x654, UR4 ;  /* 0x000006542d047896 */ /* 0x000fd20008000004 */
[----:B------:R-:W-:Y:S01]  /*8600*/  SYNCS.ARRIVE.TRANS64.RED.A1T0 RZ, [UR4], RZ ;  /* 0x000000ffffff79a7 */ /* 0x000fe20008100404 */
[----:B------:R-:W-:Y:S05]  /*8610*/  EXIT ;  /* 0x000000000000794d */ /* 0x000fea0003800000 */
.L_x_25:
[----:B------:R-:W-:Y:S07]  /*8620*/  MOV R2, UR17 ;  /* 0x0000001100027c02 */ /* 0x000fee0008000f00 */
.L_x_135:
[----:B-1----:R1:W2:Y:S02]  /*8630*/  SYNCS.PHASECHK.TRANS64.TRYWAIT P1, [R2+URZ+0x40], R5 ;  /* 0x00004005020075a7 */ /* 0x0022a400080211ff */
[----:B--2---:R-:W-:Y:S05]  /*8640*/  @!P1 NANOSLEEP.SYNCS 0x989680 ;  /* 0x009896800000995d */ /* 0x004fea0003900000 */
[----:B------:R-:W2:Y:S02]  /*8650*/  @!P1 SYNCS.PHASECHK.TRANS64 P1, [R2+URZ+0x40], R5 ;  /* 0x00004005020095a7 */ /* 0x000ea400080210ff */
[----:B--2---:R-:W-:Y:S05]  /*8660*/  @!P1 BRA `(.L_x_135) ;  /* 0xfffffffc00f09947 */ /* 0x004fea000383ffff */
[----:B------:R-:W-:Y:S05]  /*8670*/  BRA `(.L_x_24) ;  /* 0xffffff9000e07947 */ /* 0x000fea000383ffff */
.L_x_32:
[----:B------:R-:W-:Y:S07]  /*8680*/  MOV R2, UR25 ;  /* 0x0000001900027c02 */ /* 0x000fee0008000f00 */
.L_x_136:
[----:B-1----:R1:W2:Y:S02]  /*8690*/  SYNCS.PHASECHK.TRANS64.TRYWAIT P0, [R2+URZ+0x40], R5 ;  /* 0x00004005020075a7 */ /* 0x0022a400080011ff */
[----:B--2---:R-:W-:Y:S05]  /*86a0*/  @!P0 NANOSLEEP.SYNCS 0x989680 ;  /* 0x009896800000895d */ /* 0x004fea0003900000 */
[----:B------:R-:W2:Y:S02]  /*86b0*/  @!P0 SYNCS.PHASECHK.TRANS64 P0, [R2+URZ+0x40], R5 ;  /* 0x00004005020085a7 */ /* 0x000ea400080010ff */
[----:B--2---:R-:W-:Y:S05]  /*86c0*/  @!P0 BRA `(.L_x_136) ;  /* 0xfffffffc00f08947 */ /* 0x004fea000383ffff */
[----:B------:R-:W-:Y:S05]  /*86d0*/  BRA `(.L_x_31) ;  /* 0xffffff9800707947 */ /* 0x000fea000383ffff */
.L_x_37:
[----:B-1----:R-:W-:-:S07]  /*86e0*/  MOV R2, UR30 ;  /* 0x0000001e00027c02 */ /* 0x002fce0008000f00 */
.L_x_137:
[----:B-1----:R1:W2:Y:S02]  /*86f0*/  SYNCS.PHASECHK.TRANS64.TRYWAIT P0, [R2+URZ+0xd0], R3 ;  /* 0x0000d003020075a7 */ /* 0x0022a400080011ff */
[----:B--2---:R-:W-:Y:S05]  /*8700*/  @!P0 NANOSLEEP.SYNCS 0x989680 ;  /* 0x009896800000895d */ /* 0x004fea0003900000 */
[----:B------:R-:W2:Y:S02]  /*8710*/  @!P0 SYNCS.PHASECHK.TRANS64 P0, [R2+URZ+0xd0], R3 ;  /* 0x0000d003020085a7 */ /* 0x000ea400080010ff */
[----:B--2---:R-:W-:Y:S05]  /*8720*/  @!P0 BRA `(.L_x_137) ;  /* 0xfffffffc00f08947 */ /* 0x004fea000383ffff */
[----:B------:R-:W-:Y:S05]  /*8730*/  BRA `(.L_x_138) ;  /* 0xffffff9c00607947 */ /* 0x000fea000383ffff */
.L_x_41:
[----:B------:R-:W-:-:S07]  /*8740*/  MOV R0, UR4 ;  /* 0x0000000400007c02 */ /* 0x000fce0008000f00 */
.L_x_139:
[----:B-1----:R1:W2:Y:S02]  /*8750*/  SYNCS.PHASECHK.TRANS64.TRYWAIT P0, [R0+URZ], R3 ;  /* 0x00000003000075a7 */ /* 0x0022a400080011ff */
[----:B--2---:R-:W-:Y:S05]  /*8760*/  @!P0 NANOSLEEP.SYNCS 0x989680 ;  /* 0x009896800000895d */ /* 0x004fea0003900000 */
[----:B------:R-:W2:Y:S02]  /*8770*/  @!P0 SYNCS.PHASECHK.TRANS64 P0, [R0+URZ], R3 ;  /* 0x00000003000085a7 */ /* 0x000ea400080010ff */
[----:B--2---:R-:W-:Y:S05]  /*8780*/  @!P0 BRA `(.L_x_139) ;  /* 0xfffffffc00f08947 */ /* 0x004fea000383ffff */
[----:B------:R-:W-:Y:S05]  /*8790*/  BRA `(.L_x_140) ;  /* 0xffffffa000b47947 */ /* 0x000fea000383ffff */
.L_x_42:
[----:B------:R-:W-:-:S07]  /*87a0*/  MOV R0, UR4 ;  /* 0x0000000400007c02 */ /* 0x000fce0008000f00 */
.L_x_141:
[----:B-1----:R1:W2:Y:S02]  /*87b0*/  SYNCS.PHASECHK.TRANS64.TRYWAIT P0, [R0+URZ], R3 ;  /* 0x00000003000075a7 */ /* 0x0022a400080011ff */
[----:B--2---:R-:W-:Y:S05]  /*87c0*/  @!P0 NANOSLEEP.SYNCS 0x989680 ;  /* 0x009896800000895d */ /* 0x004fea0003900000 */
[----:B------:R-:W2:Y:S02]  /*87d0*/  @!P0 SYNCS.PHASECHK.TRANS64 P0, [R0+URZ], R3 ;  /* 0x00000003000085a7 */ /* 0x000ea400080010ff */
[----:B--2---:R-:W-:Y:S05]  /*87e0*/  @!P0 BRA `(.L_x_141) ;  /* 0xfffffffc00f08947 */ /* 0x004fea000383ffff */
[----:B------:R-:W-:Y:S05]  /*87f0*/  BRA `(.L_x_142) ;  /* 0xffffffa000c07947 */ /* 0x000fea000383ffff */
.L_x_43:
[----:B------:R-:W-:-:S07]  /*8800*/  MOV R0, UR4 ;  /* 0x0000000400007c02 */ /* 0x000fce0008000f00 */
.L_x_143:
[----:B-1----:R1:W2:Y:S02]  /*8810*/  SYNCS.PHASECHK.TRANS64.TRYWAIT P0, [R0+URZ], R3 ;  /* 0x00000003000075a7 */ /* 0x0022a400080011ff */
[----:B--2---:R-:W-:Y:S05]  /*8820*/  @!P0 NANOSLEEP.SYNCS 0x989680 ;  /* 0x009896800000895d */ /* 0x004fea0003900000 */
[----:B------:R-:W2:Y:S02]  /*8830*/  @!P0 SYNCS.PHASECHK.TRANS64 P0, [R0+URZ], R3 ;  /* 0x00000003000085a7 */ /* 0x000ea400080010ff */
[----:B--2---:R-:W-:Y:S05]  /*8840*/  @!P0 BRA `(.L_x_143) ;  /* 0xfffffffc00f08947 */ /* 0x004fea000383ffff */
[----:B------:R-:W-:Y:S05]  /*8850*/  BRA `(.L_x_144) ;  /* 0xffffffa000cc7947 */ /* 0x000fea000383ffff */
.L_x_44:
[----:B------:R-:W-:-:S07]  /*8860*/  MOV R0, UR4 ;  /* 0x0000000400007c02 */ /* 0x000fce0008000f00 */
.L_x_145:
[----:B-1----:R1:W2:Y:S02]  /*8870*/  SYNCS.PHASECHK.TRANS64.TRYWAIT P0, [R0+URZ], R3 ;  /* 0x00000003000075a7 */ /* 0x0022a400080011ff */
[----:B--2---:R-:W-:Y:S05]  /*8880*/  @!P0 NANOSLEEP.SYNCS 0x989680 ;  /* 0x009896800000895d */ /* 0x004fea0003900000 */
[----:B------:R-:W2:Y:S02]  /*8890*/  @!P0 SYNCS.PHASECHK.TRANS64 P0, [R0+URZ], R3 ;  /* 0x00000003000085a7 */ /* 0x000ea400080010ff */
[----:B--2---:R-:W-:Y:S05]  /*88a0*/  @!P0 BRA `(.L_x_145) ;  /* 0xfffffffc00f08947 */ /* 0x004fea000383ffff */
[----:B------:R-:W-:Y:S05]  /*88b0*/  BRA `(.L_x_146) ;  /* 0xffffffa000d87947 */ /* 0x000fea000383ffff */
.L_x_45:
[----:B------:R-:W-:-:S07]  /*88c0*/  MOV R0, UR4 ;  /* 0x0000000400007c02 */ /* 0x000fce0008000f00 */
.L_x_147:
[----:B-1----:R1:W2:Y:S02]  /*88d0*/  SYNCS.PHASECHK.TRANS64.TRYWAIT P0, [R0+URZ], R3 ;  /* 0x00000003000075a7 */ /* 0x0022a400080011ff */
[----:B--2---:R-:W-:Y:S05]  /*88e0*/  @!P0 NANOSLEEP.SYNCS 0x989680 ;  /* 0x009896800000895d */ /* 0x004fea0003900000 */
[----:B------:R-:W2:Y:S02]  /*88f0*/  @!P0 SYNCS.PHASECHK.TRANS64 P0, [R0+URZ], R3 ;  /* 0x00000003000085a7 */ /* 0x000ea400080010ff */
[----:B--2---:R-:W-:Y:S05]  /*8900*/  @!P0 BRA `(.L_x_147) ;  /* 0xfffffffc00f08947 */ /* 0x004fea000383ffff */
[----:B------:R-:W-:Y:S05]  /*8910*/  BRA `(.L_x_148) ;  /* 0xffffffa000e47947 */ /* 0x000fea000383ffff */
.L_x_46:
[----:B------:R-:W-:-:S07]  /*8920*/  MOV R0, UR4 ;  /* 0x0000000400007c02 */ /* 0x000fce0008000f00 */
.L_x_149:
[----:B-1----:R1:W2:Y:S02]  /*8930*/  SYNCS.PHASECHK.TRANS64.TRYWAIT P0, [R0+URZ], R3 ;  /* 0x00000003000075a7 */ /* 0x0022a400080011ff */
[----:B--2---:R-:W-:Y:S05]  /*8940*/  @!P0 NANOSLEEP.SYNCS 0x989680 ;  /* 0x009896800000895d */ /* 0x004fea0003900000 */
[----:B------:R-:W2:Y:S02]  /*8950*/  @!P0 SYNCS.PHASECHK.TRANS64 P0, [R0+URZ], R3 ;  /* 0x00000003000085a7 */ /* 0x000ea400080010ff */
[----:B--2---:R-:W-:Y:S05]  /*8960*/  @!P0 BRA `(.L_x_149) ;  /* 0xfffffffc00f08947 */ /* 0x004fea000383ffff */
[----:B------:R-:W-:Y:S05]  /*8970*/  BRA `(.L_x_150) ;  /* 0xffffffa000f07947 */ /* 0x000fea000383ffff */
.L_x_47:
[----:B------:R-:W-:-:S07]  /*8980*/  MOV R0, UR4 ;  /* 0x0000000400007c02 */ /* 0x000fce0008000f00 */
.L_x_151:
[----:B-1----:R1:W2:Y:S02]  /*8990*/  SYNCS.PHASECHK.TRANS64.TRYWAIT P0, [R0+URZ], R3 ;  /* 0x00000003000075a7 */ /* 0x0022a400080011ff */
[----:B--2---:R-:W-:Y:S05]  /*89a0*/  @!P0 NANOSLEEP.SYNCS 0x989680 ;  /* 0x009896800000895d */ /* 0x004fea0003900000 */
[----:B------:R-:W2:Y:S02]  /*89b0*/  @!P0 SYNCS.PHASECHK.TRANS64 P0, [R0+URZ], R3 ;  /* 0x00000003000085a7 */ /* 0x000ea400080010ff */
[----:B--2---:R-:W-:Y:S05]  /*89c0*/  @!P0 BRA `(.L_x_151) ;  /* 0xfffffffc00f08947 */ /* 0x004fea000383ffff */
[----:B------:R-:W-:Y:S05]  /*89d0*/  BRA `(.L_x_152) ;  /* 0xffffffa000fc7947 */ /* 0x000fea000383ffff */
.L_x_50:
[----:B------:R-:W-:-:S07]  /*89e0*/  MOV R4, UR45 ;  /* 0x0000002d00047c02 */ /* 0x000fce0008000f00 */
.L_x_153:
[----:B--2---:R2:W3:Y:S02]  /*89f0*/  SYNCS.PHASECHK.TRANS64.TRYWAIT P1, [R4+URZ+0xd8], R7 ;  /* 0x0000d807040075a7 */ /* 0x0044e400080211ff */
[----:B---3--:R-:W-:Y:S05]  /*8a00*/  @!P1 NANOSLEEP.SYNCS 0x989680 ;  /* 0x009896800000995d */ /* 0x008fea0003900000 */
[----:B------:R-:W3:Y:S02]  /*8a10*/  @!P1 SYNCS.PHASECHK.TRANS64 P1, [R4+URZ+0xd8], R7 ;  /* 0x0000d807040095a7 */ /* 0x000ee400080210ff */
[----:B---3--:R-:W-:Y:S05]  /*8a20*/  @!P1 BRA `(.L_x_153) ;  /* 0xfffffffc00f09947 */ /* 0x008fea000383ffff */
[----:B------:R-:W-:Y:S05]  /*8a30*/  BRA `(.L_x_154) ;  /* 0xffffffa400607947 */ /* 0x000fea000383ffff */
.L_x_51:
[----:B--2---:R-:W-:-:S07]  /*8a40*/  MOV R4, UR45 ;  /* 0x0000002d00047c02 */ /* 0x004fce0008000f00 */
.L_x_155:
[----:B--2---:R2:W3:Y:S02]  /*8a50*/  SYNCS.PHASECHK.TRANS64.TRYWAIT P1, [R4+URZ+0xd0], R5 ;  /* 0x0000d005040075a7 */ /* 0x0044e400080211ff */
[----:B---3--:R-:W-:Y:S05]  /*8a60*/  @!P1 NANOSLEEP.SYNCS 0x989680 ;  /* 0x009896800000995d */ /* 0x008fea0003900000 */
[----:B------:R-:W3:Y:S02]  /*8a70*/  @!P1 SYNCS.PHASECHK.TRANS64 P1, [R4+URZ+0xd0], R5 ;  /* 0x0000d005040095a7 */ /* 0x000ee400080210ff */
[----:B---3--:R-:W-:Y:S05]  /*8a80*/  @!P1 BRA `(.L_x_155) ;  /* 0xfffffffc00f09947 */ /* 0x008fea000383ffff */
[----:B------:R-:W-:Y:S05]  /*8a90*/  BRA `(.L_x_156) ;  /* 0xffffffa400687947 */ /* 0x000fea000383ffff */
.L_x_59:
[----:B------:R-:W-:-:S07]  /*8aa0*/  MOV R0, UR6 ;  /* 0x0000000600007c02 */ /* 0x000fce0008000f00 */
.L_x_157:
[----:B--2---:R2:W3:Y:S02]  /*8ab0*/  SYNCS.PHASECHK.TRANS64.TRYWAIT P0, [R0+URZ+0xd0], R5 ;  /* 0x0000d005000075a7 */ /* 0x0044e400080011ff */
[----:B---3--:R-:W-:Y:S05]  /*8ac0*/  @!P0 NANOSLEEP.SYNCS 0x989680 ;  /* 0x009896800000895d */ /* 0x008fea0003900000 */
[----:B------:R-:W3:Y:S02]  /*8ad0*/  @!P0 SYNCS.PHASECHK.TRANS64 P0, [R0+URZ+0xd0], R5 ;  /* 0x0000d005000085a7 */ /* 0x000ee400080010ff */
[----:B---3--:R-:W-:Y:S05]  /*8ae0*/  @!P0 BRA `(.L_x_157) ;  /* 0xfffffffc00f08947 */ /* 0x008fea000383ffff */
[----:B------:R-:W-:Y:S05]  /*8af0*/  BRA `(.L_x_158) ;  /* 0xffffffa800f47947 */ /* 0x000fea000383ffff */
.L_x_60:
[----:B------:R-:W-:-:S07]  /*8b00*/  MOV R5, UR8 ;  /* 0x0000000800057c02 */ /* 0x000fce0008000f00 */
.L_x_159:
[----:B--2---:R2:W3:Y:S02]  /*8b10*/  SYNCS.PHASECHK.TRANS64.TRYWAIT P0, [R5+URZ+0xf0], R0 ;  /* 0x0000f000050075a7 */ /* 0x0044e400080011ff */
[----:B---3--:R-:W-:Y:S05]  /*8b20*/  @!P0 NANOSLEEP.SYNCS 0x989680 ;  /* 0x009896800000895d */ /* 0x008fea0003900000 */
[----:B------:R-:W3:Y:S02]  /*8b30*/  @!P0 SYNCS.PHASECHK.TRANS64 P0, [R5+URZ+0xf0], R0 ;  /* 0x0000f000050085a7 */ /* 0x000ee400080010ff */
[----:B---3--:R-:W-:Y:S05]  /*8b40*/  @!P0 BRA `(.L_x_159) ;  /* 0xfffffffc00f08947 */ /* 0x008fea000383ffff */
[----:B------:R-:W-:Y:S05]  /*8b50*/  BRA `(.L_x_160) ;  /* 0xffffffac00107947 */ /* 0x000fea000383ffff */
.L_x_63:
[----:B--2---:R-:W-:Y:S07]  /*8b60*/  MOV R0, UR7 ;  /* 0x0000000700007c02 */ /* 0x004fee0008000f00 */
.L_x_161:
[----:B--2---:R2:W3:Y:S02]  /*8b70*/  SYNCS.PHASECHK.TRANS64.TRYWAIT P0, [R0+URZ], R5 ;  /* 0x00000005000075a7 */ /* 0x0044e400080011ff */
[----:B---3--:R-:W-:Y:S05]  /*8b80*/  @!P0 NANOSLEEP.SYNCS 0x989680 ;  /* 0x009896800000895d */ /* 0x008fea0003900000 */
[----:B------:R-:W3:Y:S02]  /*8b90*/  @!P0 SYNCS.PHASECHK.TRANS64 P0, [R0+URZ], R5 ;  /* 0x00000005000085a7 */ /* 0x000ee400080010ff */
[----:B---3--:R-:W-:Y:S05]  /*8ba0*/  @!P0 BRA `(.L_x_161) ;  /* 0xfffffffc00f08947 */ /* 0x008fea000383ffff */
[----:B------:R-:W-:Y:S05]  /*8bb0*/  BRA `(.L_x_62) ;  /* 0xffffffac00347947 */ /* 0x000fea000383ffff */
.L_x_66:
[----:B------:R-:W-:-:S07]  /*8bc0*/  MOV R0, UR5 ;  /* 0x0000000500007c02 */ /* 0x000fce0008000f00 */
.L_x_162:
[----:B-1----:R1:W2:Y:S02]  /*8bd0*/  SYNCS.PHASECHK.TRANS64.TRYWAIT P0, [R0+URZ], R3 ;  /* 0x00000003000075a7 */ /* 0x0022a400080011ff */
[----:B--2---:R-:W-:Y:S05]  /*8be0*/  @!P0 NANOSLEEP.SYNCS 0x989680 ;  /* 0x009896800000895d */ /* 0x004fea0003900000 */
[----:B------:R-:W2:Y:S02]  /*8bf0*/  @!P0 SYNCS.PHASECHK.TRANS64 P0, [R0+URZ], R3 ;  /* 0x00000003000085a7 */ /* 0x000ea400080010ff */
[----:B--2---:R-:W-:Y:S05]  /*8c00*/  @!P0 BRA `(.L_x_162) ;  /* 0xfffffffc00f08947 */ /* 0x004fea000383ffff */
[----:B------:R-:W-:Y:S05]  /*8c10*/  BRA `(.L_x_163) ;  /* 0xffffffb000287947 */ /* 0x000fea000383ffff */
.L_x_67:
[----:B------:R-:W-:-:S07]  /*8c20*/  MOV R0, UR7 ;  /* 0x0000000700007c02 */ /* 0x000fce0008000f00 */
.L_x_164:
[----:B-1----:R1:W2:Y:S02]  /*8c30*/  SYNCS.PHASECHK.TRANS64.TRYWAIT P0, [R0+URZ], R3 ;  /* 0x00000003000075a7 */ /* 0x0022a400080011ff */
[----:B--2---:R-:W-:Y:S05]  /*8c40*/  @!P0 NANOSLEEP.SYNCS 0x989680 ;  /* 0x009896800000895d */ /* 0x004fea0003900000 */
[----:B------:R-:W2:Y:S02]  /*8c50*/  @!P0 SYNCS.PHASECHK.TRANS64 P0, [R0+URZ], R3 ;  /* 0x00000003000085a7 */ /* 0x000ea400080010ff */
[----:B--2---:R-:W-:Y:S05]  /*8c60*/  @!P0 BRA `(.L_x_164) ;  /* 0xfffffffc00f08947 */ /* 0x004fea000383ffff */
[----:B------:R-:W-:Y:S05]  /*8c70*/  BRA `(.L_x_165) ;  /* 0xffffffb000347947 */ /* 0x000fea000383ffff */
.L_x_72:
[----:B------:R-:W-:Y:S07]  /*8c80*/  MOV R0, UR15 ;  /* 0x0000000f00007c02 */ /* 0x000fee0008000f00 */
.L_x_166:
[----:B--2---:R2:W3:Y:S02]  /*8c90*/  SYNCS.PHASECHK.TRANS64.TRYWAIT P0, [R0+URZ+0xd0], R3 ;  /* 0x0000d003000075a7 */ /* 0x0044e400080011ff */
[----:B---3--:R-:W-:Y:S05]  /*8ca0*/  @!P0 NANOSLEEP.SYNCS 0x989680 ;  /* 0x009896800000895d */ /* 0x008fea0003900000 */
[----:B------:R-:W3:Y:S02]  /*8cb0*/  @!P0 SYNCS.PHASECHK.TRANS64 P0, [R0+URZ+0xd0], R3 ;  /* 0x0000d003000085a7 */ /* 0x000ee400080010ff */
[----:B---3--:R-:W-:Y:S05]  /*8cc0*/  @!P0 BRA `(.L_x_166) ;  /* 0xfffffffc00f08947 */ /* 0x008fea000383ffff */
[----:B------:R-:W-:Y:S05]  /*8cd0*/  BRA `(.L_x_167) ;  /* 0xffffffb400687947 */ /* 0x000fea000383ffff */
.L_x_75:
[----:B------:R-:W-:Y:S07]  /*8ce0*/  MOV R0, UR15 ;  /* 0x0000000f00007c02 */ /* 0x000fee0008000f00 */
.L_x_168:
[----:B--2---:R2:W3:Y:S02]  /*8cf0*/  SYNCS.PHASECHK.TRANS64.TRYWAIT P0, [R0+URZ+0xc8], R3 ;  /* 0x0000c803000075a7 */ /* 0x0044e400080011ff */
[----:B---3--:R-:W-:Y:S05]  /*8d00*/  @!P0 NANOSLEEP.SYNCS 0x989680 ;  /* 0x009896800000895d */ /* 0x008fea0003900000 */
[----:B------:R-:W3:Y:S02]  /*8d10*/  @!P0 SYNCS.PHASECHK.TRANS64 P0, [R0+URZ+0xc8], R3 ;  /* 0x0000c803000085a7 */ /* 0x000ee400080010ff */
[----:B---3--:R-:W-:Y:S05]  /*8d20*/  @!P0 BRA `(.L_x_168) ;  /* 0xfffffffc00f08947 */ /* 0x008fea000383ffff */
[----:B------:R-:W-:Y:S05]  /*8d30*/  BRA `(.L_x_74) ;  /* 0xffffffb800407947 */ /* 0x000fea000383ffff */
.L_x_78:
[----:B------:R-:W-:Y:S07]  /*8d40*/  MOV R3, UR15 ;  /* 0x0000000f00037c02 */ /* 0x000fee0008000f00 */
.L_x_169:
[----:B-1----:R1:W2:Y:S02]  /*8d50*/  SYNCS.PHASECHK.TRANS64.TRYWAIT P0, [R3+URZ+0xa0], R12 ;  /* 0x0000a00c030075a7 */ /* 0x0022a400080011ff */
[----:B--2---:R-:W-:Y:S05]  /*8d60*/  @!P0 NANOSLEEP.SYNCS 0x989680 ;  /* 0x009896800000895d */ /* 0x004fea0003900000 */
[----:B------:R-:W2:Y:S02]  /*8d70*/  @!P0 SYNCS.PHASECHK.TRANS64 P0, [R3+URZ+0xa0], R12 ;  /* 0x0000a00c030085a7 */ /* 0x000ea400080010ff */
[----:B--2---:R-:W-:Y:S05]  /*8d80*/  @!P0 BRA `(.L_x_169) ;  /* 0xfffffffc00f08947 */ /* 0x004fea000383ffff */
[----:B------:R-:W-:Y:S05]  /*8d90*/  BRA `(.L_x_170) ;  /* 0xffffffb800f87947 */ /* 0x000fea000383ffff */
.L_x_79:
[----:B-1----:R-:W-:Y:S07]  /*8da0*/  MOV R3, UR15 ;  /* 0x0000000f00037c02 */ /* 0x002fee0008000f00 */
.L_x_171:
[----:B-1----:R1:W2:Y:S02]  /*8db0*/  SYNCS.PHASECHK.TRANS64.TRYWAIT P0, [R3+URZ+0xa8], R12 ;  /* 0x0000a80c030075a7 */ /* 0x0022a400080011ff */
[----:B--2---:R-:W-:Y:S05]  /*8dc0*/  @!P0 NANOSLEEP.SYNCS 0x989680 ;  /* 0x009896800000895d */ /* 0x004fea0003900000 */
[----:B------:R-:W2:Y:S02]  /*8dd0*/  @!P0 SYNCS.PHASECHK.TRANS64 P0, [R3+URZ+0xa8], R12 ;  /* 0x0000a80c030085a7 */ /* 0x000ea400080010ff */
[----:B--2---:R-:W-:Y:S05]  /*8de0*/  @!P0 BRA `(.L_x_171) ;  /* 0xfffffffc00f08947 */ /* 0x004fea000383ffff */
[----:B------:R-:W-:Y:S05]  /*8df0*/  BRA `(.L_x_172) ;  /* 0xffffffbc00307947 */ /* 0x000fea000383ffff */
.L_x_80:
[----:B-1----:R-:W-:Y:S07]  /*8e00*/  MOV R3, UR15 ;  /* 0x0000000f00037c02 */ /* 0x002fee0008000f00 */
.L_x_173:
[----:B-1----:R1:W2:Y:S02]  /*8e10*/  SYNCS.PHASECHK.TRANS64.TRYWAIT P0, [R3+URZ+0xb0], R12 ;  /* 0x0000b00c030075a7 */ /* 0x0022a400080011ff */
[----:B--2---:R-:W-:Y:S05]  /*8e20*/  @!P0 NANOSLEEP.SYNCS 0x989680 ;  /* 0x009896800000895d */ /* 0x004fea0003900000 */
[----:B------:R-:W2:Y:S02]  /*8e30*/  @!P0 SYNCS.PHASECHK.TRANS64 P0, [R3+URZ+0xb0], R12 ;  /* 0x0000b00c030085a7 */ /* 0x000ea400080010ff */
[----:B--2---:R-:W-:Y:S05]  /*8e40*/  @!P0 BRA `(.L_x_173) ;  /* 0xfffffffc00f08947 */ /* 0x004fea000383ffff */
[----:B------:R-:W-:Y:S05]  /*8e50*/  BRA `(.L_x_174) ;  /* 0xffffffbc00787947 */ /* 0x000fea000383ffff */
.L_x_81:
[----:B------:R-:W-:Y:S07]  /*8e60*/  MOV R3, UR15 ;  /* 0x0000000f00037c02 */ /* 0x000fee0008000f00 */
.L_x_175:
[----:B-1----:R1:W2:Y:S02]  /*8e70*/  SYNCS.PHASECHK.TRANS64.TRYWAIT P0, [R3+URZ+0xb8], R12 ;  /* 0x0000b80c030075a7 */ /* 0x0022a400080011ff */
[----:B--2---:R-:W-:Y:S05]  /*8e80*/  @!P0 NANOSLEEP.SYNCS 0x989680 ;  /* 0x009896800000895d */ /* 0x004fea0003900000 */
[----:B------:R-:W2:Y:S02]  /*8e90*/  @!P0 SYNCS.PHASECHK.TRANS64 P0, [R3+URZ+0xb8], R12 ;  /* 0x0000b80c030085a7 */ /* 0x000ea400080010ff */
[----:B--2---:R-:W-:Y:S05]  /*8ea0*/  @!P0 BRA `(.L_x_175) ;  /* 0xfffffffc00f08947 */ /* 0x004fea000383ffff */
[----:B------:R-:W-:Y:S05]  /*8eb0*/  BRA `(.L_x_176) ;  /* 0xffffffc000007947 */ /* 0x000fea000383ffff */
.L_x_83:
[----:B------:R-:W-:-:S07]  /*8ec0*/  MOV R0, UR15 ;  /* 0x0000000f00007c02 */ /* 0x000fce0008000f00 */
.L_x_177:
[----:B-1----:R1:W3:Y:S02]  /*8ed0*/  SYNCS.PHASECHK.TRANS64.TRYWAIT P0, [R0+URZ+0xa0], R3 ;  /* 0x0000a003000075a7 */ /* 0x0022e400080011ff */
[----:B---3--:R-:W-:Y:S05]  /*8ee0*/  @!P0 NANOSLEEP.SYNCS 0x989680 ;  /* 0x009896800000895d */ /* 0x008fea0003900000 */
[----:B------:R-:W3:Y:S02]  /*8ef0*/  @!P0 SYNCS.PHASECHK.TRANS64 P0, [R0+URZ+0xa0], R3 ;  /* 0x0000a003000085a7 */ /* 0x000ee400080010ff */
[----:B---3--:R-:W-:Y:S05]  /*8f00*/  @!P0 BRA `(.L_x_177) ;  /* 0xfffffffc00f08947 */ /* 0x008fea000383ffff */
[----:B------:R-:W-:Y:S05]  /*8f10*/  BRA `(.L_x_178) ;  /* 0xffffffc000647947 */ /* 0x000fea000383ffff */
.L_x_84:
[----:B-1----:R-:W-:-:S07]  /*8f20*/  MOV R0, UR15 ;  /* 0x0000000f00007c02 */ /* 0x002fce0008000f00 */
.L_x_179:
[----:B-1----:R1:W3:Y:S02]  /*8f30*/  SYNCS.PHASECHK.TRANS64.TRYWAIT P0, [R0+URZ+0xa8], R3 ;  /* 0x0000a803000075a7 */ /* 0x0022e400080011ff */
[----:B---3--:R-:W-:Y:S05]  /*8f40*/  @!P0 NANOSLEEP.SYNCS 0x989680 ;  /* 0x009896800000895d */ /* 0x008fea0003900000 */
[----:B------:R-:W3:Y:S02]  /*8f50*/  @!P0 SYNCS.PHASECHK.TRANS64 P0, [R0+URZ+0xa8], R3 ;  /* 0x0000a803000085a7 */ /* 0x000ee400080010ff */
[----:B---3--:R-:W-:Y:S05]  /*8f60*/  @!P0 BRA `(.L_x_179) ;  /* 0xfffffffc00f08947 */ /* 0x008fea000383ffff */
[----:B------:R-:W-:Y:S05]  /*8f70*/  BRA `(.L_x_180) ;  /* 0xffffffc000547947 */ /* 0x000fea000383ffff */
.L_x_85:
[----:B-1----:R-:W-:-:S07]  /*8f80*/  MOV R0, UR15 ;  /* 0x0000000f00007c02 */ /* 0x002fce0008000f00 */
.L_x_181:
[----:B-1----:R1:W3:Y:S02]  /*8f90*/  SYNCS.PHASECHK.TRANS64.TRYWAIT P0, [R0+URZ+0xb0], R3 ;  /* 0x0000b003000075a7 */ /* 0x0022e400080011ff */
[----:B---3--:R-:W-:Y:S05]  /*8fa0*/  @!P0 NANOSLEEP.SYNCS 0x989680 ;  /* 0x009896800000895d */ /* 0x008fea0003900000 */
[----:B------:R-:W3:Y:S02]  /*8fb0*/  @!P0 SYNCS.PHASECHK.TRANS64 P0, [R0+URZ+0xb0], R3 ;  /* 0x0000b003000085a7 */ /* 0x000ee400080010ff */
[----:B---3--:R-:W-:Y:S05]  /*8fc0*/  @!P0 BRA `(.L_x_181) ;  /* 0xfffffffc00f08947 */ /* 0x008fea000383ffff */
[----:B------:R-:W-:Y:S05]  /*8fd0*/  BRA `(.L_x_182) ;  /* 0xffffffc000447947 */ /* 0x000fea000383ffff */
.L_x_87:
[----:B------:R-:W-:Y:S07]  /*8fe0*/  MOV R0, UR50 ;  /* 0x0000003200007c02 */ /* 0x000fee0008000f00 */
.L_x_183:
[----:B-1----:R1:W2:Y:S02]  /*8ff0*/  SYNCS.PHASECHK.TRANS64.TRYWAIT P0, [R0+URZ+0xd0], R3 ;  /* 0x0000d003000075a7 */ /* 0x0022a400080011ff */
[----:B--2---:R-:W-:Y:S05]  /*9000*/  @!P0 NANOSLEEP.SYNCS 0x989680 ;  /* 0x009896800000895d */ /* 0x004fea0003900000 */
[----:B------:R-:W2:Y:S02]  /*9010*/  @!P0 SYNCS.PHASECHK.TRANS64 P0, [R0+URZ+0xd0], R3 ;  /* 0x0000d003000085a7 */ /* 0x000ea400080010ff */
[----:B--2---:R-:W-:Y:S05]  /*9020*/  @!P0 BRA `(.L_x_183) ;  /* 0xfffffffc00f08947 */ /* 0x004fea000383ffff */
[----:B------:R-:W-:Y:S05]  /*9030*/  BRA `(.L_x_184) ;  /* 0xffffffc400207947 */ /* 0x000fea000383ffff */
.L_x_98:
[----:B-1----:R-:W-:Y:S04]  /*9040*/  MOV R2, UR50 ;  /* 0x0000003200027c02 */ /* 0x002fe80008000f00 */
[----:B------:R1:W3:Y:S03]  /*9050*/  SYNCS.PHASECHK.TRANS64.TRYWAIT P1, [R2+URZ+0x80], R3 ;  /* 0x00008003020075a7 */ /* 0x0002e600080211ff */
[----:B---3--:R-:W-:Y:S05]  /*9060*/  @!P1 NANOSLEEP.SYNCS 0x989680 ;  /* 0x009896800000995d */ /* 0x008fea0003900000 */
[----:B------:R-:W3:Y:S02]  /*9070*/  @!P1 SYNCS.PHASECHK.TRANS64 P1, [R2+URZ+0x80], R3 ;  /* 0x00008003020095a7 */ /* 0x000ee400080210ff */
[----:B---3--:R-:W-:Y:S05]  /*9080*/  @!P1 BRA `(.L_x_98) ;  /* 0xfffffffc00ec9947 */ /* 0x008fea000383ffff */
[----:B------:R-:W-:Y:S05]  /*9090*/  BRA `(.L_x_97) ;  /* 0xffffffd000487947 */ /* 0x000fea000383ffff */
.L_x_100:
[----:B-1----:R1:W4:Y:S02]  /*90a0*/  SYNCS.PHASECHK.TRANS64.TRYWAIT P0, [R83+URZ+0xe0], R0 ;  /* 0x0000e000530075a7 */ /* 0x00232400080011ff */
[----:B----4-:R-:W-:Y:S05]  /*90b0*/  @!P0 NANOSLEEP.SYNCS 0x989680 ;  /* 0x009896800000895d */ /* 0x010fea0003900000 */
[----:B------:R-:W4:Y:S02]  /*90c0*/  @!P0 SYNCS.PHASECHK.TRANS64 P0, [R83+URZ+0xe0], R0 ;  /* 0x0000e000530085a7 */ /* 0x000f2400080010ff */
[----:B----4-:R-:W-:Y:S05]  /*90d0*/  @!P0 BRA `(.L_x_100) ;  /* 0xfffffffc00f08947 */ /* 0x010fea000383ffff */
[----:B------:R-:W-:Y:S05]  /*90e0*/  BRA `(.L_x_99) ;  /* 0xffffffd0006c7947 */ /* 0x000fea000383ffff */
.L_x_109:
[----:B--2---:R2:W4:Y:S02]  /*90f0*/  SYNCS.PHASECHK.TRANS64.TRYWAIT P0, [R4+URZ+0x80], R3 ;  /* 0x00008003040075a7 */ /* 0x00452400080011ff */
[----:B----4-:R-:W-:Y:S05]  /*9100*/  @!P0 NANOSLEEP.SYNCS 0x989680 ;  /* 0x009896800000895d */ /* 0x010fea0003900000 */
[----:B------:R-:W4:Y:S02]  /*9110*/  @!P0 SYNCS.PHASECHK.TRANS64 P0, [R4+URZ+0x80], R3 ;  /* 0x00008003040085a7 */ /* 0x000f2400080010ff */
[----:B----4-:R-:W-:Y:S05]  /*9120*/  @!P0 BRA `(.L_x_109) ;  /* 0xfffffffc00f08947 */ /* 0x010fea000383ffff */
[----:B------:R-:W-:Y:S05]  /*9130*/  BRA `(.L_x_108) ;  /* 0xffffffd800607947 */ /* 0x000fea000383ffff */
.L_x_117:
[----:B-1----:R1:W4:Y:S02]  /*9140*/  SYNCS.PHASECHK.TRANS64.TRYWAIT P0, [R16+URZ+0x80], R3 ;  /* 0x00008003100075a7 */ /* 0x00232400080011ff */
[----:B----4-:R-:W-:Y:S05]  /*9150*/  @!P0 NANOSLEEP.SYNCS 0x989680 ;  /* 0x009896800000895d */ /* 0x010fea0003900000 */
[----:B------:R-:W4:Y:S02]  /*9160*/  @!P0 SYNCS.PHASECHK.TRANS64 P0, [R16+URZ+0x80], R3 ;  /* 0x00008003100085a7 */ /* 0x000f2400080010ff */
[----:B----4-:R-:W-:Y:S05]  /*9170*/  @!P0 BRA `(.L_x_117) ;  /* 0xfffffffc00f08947 */ /* 0x010fea000383ffff */
[----:B------:R-:W-:Y:S05]  /*9180*/  BRA `(.L_x_116) ;  /* 0xffffffe000707947 */ /* 0x000fea000383ffff */
.L_x_125:
[----:B--2---:R2:W4:Y:S02]  /*9190*/  SYNCS.PHASECHK.TRANS64.TRYWAIT P0, [R17+URZ+0x80], R0 ;  /* 0x00008000110075a7 */ /* 0x00452400080011ff */
[----:B----4-:R-:W-:Y:S05]  /*91a0*/  @!P0 NANOSLEEP.SYNCS 0x989680 ;  /* 0x009896800000895d */ /* 0x010fea0003900000 */
[----:B------:R-:W4:Y:S02]  /*91b0*/  @!P0 SYNCS.PHASECHK.TRANS64 P0, [R17+URZ+0x80], R0 ;  /* 0x00008000110085a7 */ /* 0x000f2400080010ff */
[----:B----4-:R-:W-:Y:S05]  /*91c0*/  @!P0 BRA `(.L_x_125) ;  /* 0xfffffffc00f08947 */ /* 0x010fea000383ffff */
[----:B------:R-:W-:Y:S05]  /*91d0*/  BRA `(.L_x_124) ;  /* 0xffffffe8007c7947 */ /* 0x000fea000383ffff */
        .weak           $__internal_0_$__cuda_sm10x_tcgen05_guardrail_trap_col_being_dealloced_not_returned_by_alloc
        .type           $__internal_0_$__cuda_sm10x_tcgen05_guardrail_trap_col_being_dealloced_not_returned_by_alloc,@function
        .size           $__internal_0_$__cuda_sm10x_tcgen05_guardrail_trap_col_being_dealloced_not_returned_by_alloc,($__internal_1_$__cuda_sm10x_tcgen05_guardrail_trap_phase_invalid_during_alloc - $__internal_0_$__cuda_sm10x_tcgen05_guardrail_trap_col_being_dealloced_not_returned_by_alloc)
$__internal_0_$__cuda_sm10x_tcgen05_guardrail_trap_col_being_dealloced_not_returned_by_alloc:
[----:B------:R-:W-:Y:S05]  /*91e0*/  BPT.TRAP 0x1 ;  /* 0x000000040000795c */ /* 0x000fea0000300000 */
[----:B------:R-:W-:-:S04]  /*91f0*/  HFMA2 R3, -RZ, RZ, 0, 0 ;  /* 0x00000000ff037431 */ /* 0x000fc800000001ff */
[----:B------:R-:W-:Y:S05]  /*9200*/  RET.REL.NODEC R2 `(_ZN7cutlass13device_kernelINS_4conv6kernel13ConvUniversalINS1_16ConvProblemShapeILNS1_8OperatorE1ELi2EEENS1_10collective14CollectiveConvINS1_47MainloopSm100TmaUmmaWarpSpecializedImplicitGemmILS5_1ELi8ELi2ELi1ELi2EN4cute5tupleIJNSA_1CILi2EEENSC_ILi1EEESE_EEEEENSB_IJNSC_ILi64EEENSC_ILi128EEENSB_IJSH_EEEEEENS_6half_tESL_NSA_8TiledMMAINSA_8MMA_AtomIJNSA_20SM100_MMA_F16BF16_SSISL_SL_fLi64ELi128ELNSA_4UMMA5MajorE0ELSQ_1ELNSP_7ScaleInE0ELSR_0EEEEEENSA_6LayoutINSB_IJSE_SE_SE_EEENSB_IJNSC_ILi0EEESW_SW_EEEEENSB_IJNSA_10UnderscoreESZ_SZ_EEEEENS7_6detail27Sm100ImplicitGemmTileTraitsINSA_20SM90_TMA_LOAD_IM2COLENSA_14ComposedLayoutINSA_7SwizzleILi3ELi4ELi3EEENSA_18smem_ptr_flag_bitsILi16EEENSU_INSB_IJNSC_ILi8EEESH_EEENSB_IJSH_SE_EEEEEEEvEENS13_INSA_23SM90_TMA_LOAD_MULTICASTENS15_IS17_S19_NSU_INSB_IJSH_S1A_EEENSB_IJSE_SH_EEEEEEEvEEEENS_8epilogue10collective18CollectiveEpilogueINS1N_23Sm100TmaWarpSpecializedILi4ELi2ELi16ELb1ELb0EEEJSK_NSB_IJNSU_ISH_SE_EENSU_INSC_ILi32EEESE_EEEEESL_NSB_IJNSB_IJlllEEESE_SW_EEESL_S1X_NS1N_6fusion15FusionCallbacksIS1R_NS1Y_17LinearCombinationISL_fSL_fLNS_15FloatRoundStyleE2EEESK_S1V_JEEENSA_5SM1004TMEM4LOAD26SM100_TMEM_LOAD_16dp256b4xES14_NS15_INS16_ILi2ELi4ELi3EEES19_NSU_INSB_IJS1A_S1T_EEENSB_IJS1T_SE_EEEEEEENSA_17SM75_U32x4_LDSM_NENSA_21SM90_TMA_STORE_IM2COLES2C_NSA_17SM90_U32x4_STSM_NENSA_39AutoVectorizingCopyWithAssumedAlignmentILi128EEEEEEvvEEEEvNT_6ParamsE) ;  /* 0xffffff6c027c7950 */ /* 0x000fea0003c3ffff */
        .weak           $__internal_1_$__cuda_sm10x_tcgen05_guardrail_trap_phase_invalid_during_alloc
        .type           $__internal_1_$__cuda_sm10x_tcgen05_guardrail_trap_phase_invalid_during_alloc,@function
        .size           $__internal_1_$__cuda_sm10x_tcgen05_guardrail_trap_phase_invalid_during_alloc,($__internal_2_$__cuda_sm10x_tcgen05_guardrail_trap_unallocated_columns_being_dealloced - $__internal_1_$__cuda_sm10x_tcgen05_guardrail_trap_phase_invalid_during_alloc)
$__internal_1_$__cuda_sm10x_tcgen05_guardrail_trap_phase_invalid_during_alloc:
[----:B------:R-:W-:Y:S05]  /*9210*/  BPT.TRAP 0x1 ;  /* 0x000000040000795c */ /* 0x000fea0000300000 */
[----:B------:R-:W-:-:S04]  /*9220*/  MOV R3, 0x0 ;  /* 0x0000000000037802 */ /* 0x000fc80000000f00 */
[----:B------:R-:W-:Y:S05]  /*9230*/  RET.REL.NODEC R2 `(_ZN7cutlass13device_kernelINS_4conv6kernel13ConvUniversalINS1_16ConvProblemShapeILNS1_8OperatorE1ELi2EEENS1_10collective14CollectiveConvINS1_47MainloopSm100TmaUmmaWarpSpecializedImplicitGemmILS5_1ELi8ELi2ELi1ELi2EN4cute5tupleIJNSA_1CILi2EEENSC_ILi1EEESE_EEEEENSB_IJNSC_ILi64EEENSC_ILi128EEENSB_IJSH_EEEEEENS_6half_tESL_NSA_8TiledMMAINSA_8MMA_AtomIJNSA_20SM100_MMA_F16BF16_SSISL_SL_fLi64ELi128ELNSA_4UMMA5MajorE0ELSQ_1ELNSP_7ScaleInE0ELSR_0EEEEEENSA_6LayoutINSB_IJSE_SE_SE_EEENSB_IJNSC_ILi0EEESW_SW_EEEEENSB_IJNSA_10UnderscoreESZ_SZ_EEEEENS7_6detail27Sm100ImplicitGemmTileTraitsINSA_20SM90_TMA_LOAD_IM2COLENSA_14ComposedLayoutINSA_7SwizzleILi3ELi4ELi3EEENSA_18smem_ptr_flag_bitsILi16EEENSU_INSB_IJNSC_ILi8EEESH_EEENSB_IJSH_SE_EEEEEEEvEENS13_INSA_23SM90_TMA_LOAD_MULTICASTENS15_IS17_S19_NSU_INSB_IJSH_S1A_EEENSB_IJSE_SH_EEEEEEEvEEEENS_8epilogue10collective18CollectiveEpilogueINS1N_23Sm100TmaWarpSpecializedILi4ELi2ELi16ELb1ELb0EEEJSK_NSB_IJNSU_ISH_SE_EENSU_INSC_ILi32EEESE_EEEEESL_NSB_IJNSB_IJlllEEESE_SW_EEESL_S1X_NS1N_6fusion15FusionCallbacksIS1R_NS1Y_17LinearCombinationISL_fSL_fLNS_15FloatRoundStyleE2EEESK_S1V_JEEENSA_5SM1004TMEM4LOAD26SM100_TMEM_LOAD_16dp256b4xES14_NS15_INS16_ILi2ELi4ELi3EEES19_NSU_INSB_IJS1A_S1T_EEENSB_IJS1T_SE_EEEEEEENSA_17SM75_U32x4_LDSM_NENSA_21SM90_TMA_STORE_IM2COLES2C_NSA_17SM90_U32x4_STSM_NENSA_39AutoVectorizingCopyWithAssumedAlignmentILi128EEEEEEvvEEEEvNT_6ParamsE) ;  /* 0xffffff6c02707950 */ /* 0x000fea0003c3ffff */
        .weak           $__internal_2_$__cuda_sm10x_tcgen05_guardrail_trap_unallocated_columns_being_dealloced
        .type           $__internal_2_$__cuda_sm10x_tcgen05_guardrail_trap_unallocated_columns_being_dealloced,@function
        .size           $__internal_2_$__cuda_sm10x_tcgen05_guardrail_trap_unallocated_columns_being_dealloced,(.L_x_186 - $__internal_2_$__cuda_sm10x_tcgen05_guardrail_trap_unallocated_columns_being_dealloced)
$__internal_2_$__cuda_sm10x_tcgen05_guardrail_trap_unallocated_columns_being_dealloced:
[----:B------:R-:W-:Y:S05]  /*9240*/  BPT.TRAP 0x1 ;  /* 0x000000040000795c */ /* 0x000fea0000300000 */
[----:B------:R-:W-:-:S04]  /*9250*/  HFMA2 R3, -RZ, RZ, 0, 0 ;  /* 0x00000000ff037431 */ /* 0x000fc800000001ff */
[----:B------:R-:W-:Y:S05]  /*9260*/  RET.REL.NODEC R2 `(_ZN7cutlass13device_kernelINS_4conv6kernel13ConvUniversalINS1_16ConvProblemShapeILNS1_8OperatorE1ELi2EEENS1_10collective14CollectiveConvINS1_47MainloopSm100TmaUmmaWarpSpecializedImplicitGemmILS5_1ELi8ELi2ELi1ELi2EN4cute5tupleIJNSA_1CILi2EEENSC_ILi1EEESE_EEEEENSB_IJNSC_ILi64EEENSC_ILi128EEENSB_IJSH_EEEEEENS_6half_tESL_NSA_8TiledMMAINSA_8MMA_AtomIJNSA_20SM100_MMA_F16BF16_SSISL_SL_fLi64ELi128ELNSA_4UMMA5MajorE0ELSQ_1ELNSP_7ScaleInE0ELSR_0EEEEEENSA_6LayoutINSB_IJSE_SE_SE_EEENSB_IJNSC_ILi0EEESW_SW_EEEEENSB_IJNSA_10UnderscoreESZ_SZ_EEEEENS7_6detail27Sm100ImplicitGemmTileTraitsINSA_20SM90_TMA_LOAD_IM2COLENSA_14ComposedLayoutINSA_7SwizzleILi3ELi4ELi3EEENSA_18smem_ptr_flag_bitsILi16EEENSU_INSB_IJNSC_ILi8EEESH_EEENSB_IJSH_SE_EEEEEEEvEENS13_INSA_23SM90_TMA_LOAD_MULTICASTENS15_IS17_S19_NSU_INSB_IJSH_S1A_EEENSB_IJSE_SH_EEEEEEEvEEEENS_8epilogue10collective18CollectiveEpilogueINS1N_23Sm100TmaWarpSpecializedILi4ELi2ELi16ELb1ELb0EEEJSK_NSB_IJNSU_ISH_SE_EENSU_INSC_ILi32EEESE_EEEEESL_NSB_IJNSB_IJlllEEESE_SW_EEESL_S1X_NS1N_6fusion15FusionCallbacksIS1R_NS1Y_17LinearCombinationISL_fSL_fLNS_15FloatRoundStyleE2EEESK_S1V_JEEENSA_5SM1004TMEM4LOAD26SM100_TMEM_LOAD_16dp256b4xES14_NS15_INS16_ILi2ELi4ELi3EEES19_NSU_INSB_IJS1A_S1T_EEENSB_IJS1T_SE_EEEEEEENSA_17SM75_U32x4_LDSM_NENSA_21SM90_TMA_STORE_IM2COLES2C_NSA_17SM90_U32x4_STSM_NENSA_39AutoVectorizingCopyWithAssumedAlignmentILi128EEEEEEvvEEEEvNT_6ParamsE) ;  /* 0xffffff6c02647950 */ /* 0x000fea0003c3ffff */
.L_x_185:
[----:B------:R-:W-:-:S00]  /*9270*/  BRA `(.L_x_185) ;  /* 0xfffffffc00fc7947 */ /* 0x000fc0000383ffff */
[----:B------:R-:W-:-:S00]  /*9280*/  NOP ;  /* 0x0000000000007918 */ /* 0x000fc00000000000 */
[----:B------:R-:W-:-:S00]  /*9290*/  NOP ;  /* 0x0000000000007918 */ /* 0x000fc00000000000 */
[----:B------:R-:W-:-:S00]  /*92a0*/  NOP ;  /* 0x0000000000007918 */ /* 0x000fc00000000000 */
[----:B------:R-:W-:-:S00]  /*92b0*/  NOP ;  /* 0x0000000000007918 */ /* 0x000fc00000000000 */
[----:B------:R-:W-:-:S00]  /*92c0*/  NOP ;  /* 0x0000000000007918 */ /* 0x000fc00000000000 */
[----:B------:R-:W-:-:S00]  /*92d0*/  NOP ;  /* 0x0000000000007918 */ /* 0x000fc00000000000 */
[----:B------:R-:W-:-:S00]  /*92e0*/  NOP ;  /* 0x0000000000007918 */ /* 0x000fc00000000000 */
[----:B------:R-:W-:-:S00]  /*92f0*/  NOP ;  /* 0x0000000000007918 */ /* 0x000fc00000000000 */
.L_x_186:


//--------------------- .nv.global.init           --------------------------
	.section	.nv.global.init,"aw",@progbits
.nv.global.init:
	.type		$str$29,@object
	.size		$str$29,($str$30 - $str$29)
$str$29:
        /*0000*/ 	.byte	0x28, 0x61, 0x64, 0x64, 0x72, 0x65, 0x73, 0x73, 0x20, 0x26, 0x20, 0x6d, 0x61, 0x73, 0x6b, 0x29
        /*0010*/ 	.byte	0x20, 0x3d, 0x3d, 0x20, 0x30, 0x00
	.type		$str$30,@object
	.size		$str$30,($str$28 - $str$30)
$str$30:
        /*0016*/ 	.byte	0x2f, 0x74, 0x6d, 0x70, 0x2f, 0x63, 0x75, 0x74, 0x6c, 0x61, 0x73, 0x73, 0x5f, 0x73, 0x77, 0x65
        /*0026*/ 	.byte	0x65, 0x70, 0x5f, 0x73, 0x72, 0x63, 0x2f, 0x69, 0x6e, 0x63, 0x6c, 0x75, 0x64, 0x65, 0x2f, 0x63
        /*0036*/ 	.byte	0x75, 0x74, 0x65, 0x2f, 0x70, 0x6f, 0x69, 0x6e, 0x74, 0x65, 0x72, 0x5f, 0x66, 0x6c, 0x61, 0x67
        /*0046*/ 	.byte	0x67, 0x65, 0x64, 0x2e, 0x68, 0x70, 0x70, 0x00
	.type		$str$28,@object
	.size		$str$28,($str$27 - $str$28)
$str$28:
        /*004e*/ 	.byte	0x2f, 0x74, 0x6d, 0x70, 0x2f, 0x63, 0x75, 0x74, 0x6c, 0x61, 0x73, 0x73, 0x5f, 0x73, 0x77, 0x65
        /*005e*/ 	.byte	0x65, 0x70, 0x5f, 0x73, 0x72, 0x63, 0x2f, 0x69, 0x6e, 0x63, 0x6c, 0x75, 0x64, 0x65, 0x2f, 0x63
        /*006e*/ 	.byte	0x75, 0x74, 0x65, 0x2f, 0x61, 0x74, 0x6f, 0x6d, 0x2f, 0x63, 0x6f, 0x70, 0x79, 0x5f, 0x74, 0x72
        /*007e*/ 	.byte	0x61, 0x69, 0x74, 0x73, 0x5f, 0x73, 0x6d, 0x31, 0x30, 0x30, 0x2e, 0x68, 0x70, 0x70, 0x00
	.type		$str$27,@object
	.size		$str$27,(__unnamed_1 - $str$27)
$str$27:
        /*008d*/ 	.byte	0x28, 0x28, 0x75, 0x69, 0x6e, 0x74, 0x33, 0x32, 0x5f, 0x74, 0x28, 0x74, 0x68, 0x72, 0x65, 0x61
        /*009d*/ 	.byte	0x64, 0x49, 0x64, 0x78, 0x2e, 0x78, 0x29, 0x20, 0x2f, 0x20, 0x33, 0x32, 0x29, 0x20, 0x25, 0x20
        /*00ad*/ 	.byte	0x34, 0x29, 0x20, 0x3d, 0x3d, 0x20, 0x28, 0x28, 0x28, 0x74, 0x6d, 0x65, 0x6d, 0x5f, 0x61, 0x64
        /*00bd*/ 	.byte	0x64, 0x72, 0x20, 0x3e, 0x3e, 0x20, 0x31, 0x36, 0x29, 0x20, 0x2f, 0x20, 0x33, 0x32, 0x29, 0x20
        /*00cd*/ 	.byte	0x25, 0x20, 0x34, 0x29, 0x00
	.type		__unnamed_1,@object
	.size		__unnamed_1,(__unnamed_2 - __unnamed_1)
__unnamed_1:
        /*00d2*/ 	.byte	0x61, 0x75, 0x74, 0x6f, 0x20, 0x63, 0x75, 0x74, 0x65, 0x3a, 0x3a, 0x61, 0x73, 0x5f, 0x70, 0x6f
        /* <DEDUP_REMOVED lines=24> */
        /*0262*/ 	.byte	0x3e, 0x3e, 0x3e, 0x5d, 0x00
	.type		__unnamed_2,@object
	.size		__unnamed_2,(.L_2 - __unnamed_2)
__unnamed_2:
        /* <DEDUP_REMOVED lines=46> */
.L_2:


//--------------------- .nv.shared._ZN7cutlass13device_kernelINS_4conv6kernel13ConvUniversalINS1_16ConvProblemShapeILNS1_8OperatorE1ELi2EEENS1_10collective14CollectiveConvINS1_47MainloopSm100TmaUmmaWarpSpecializedImplicitGemmILS5_1ELi8ELi2ELi1ELi2EN4cute5tupleIJNSA_1CILi2EEENSC_ILi1EEESE_EEEEENSB_IJNSC_ILi64EEENSC_ILi128EEENSB_IJSH_EEEEEENS_6half_tESL_NSA_8TiledMMAINSA_8MMA_AtomIJNSA_20SM100_MMA_F16BF16_SSISL_SL_fLi64ELi128ELNSA_4UMMA5MajorE0ELSQ_1ELNSP_7ScaleInE0ELSR_0EEEEEENSA_6LayoutINSB_IJSE_SE_SE_EEENSB_IJNSC_ILi0EEESW_SW_EEEEENSB_IJNSA_10UnderscoreESZ_SZ_EEEEENS7_6detail27Sm100ImplicitGemmTileTraitsINSA_20SM90_TMA_LOAD_IM2COLENSA_14ComposedLayoutINSA_7SwizzleILi3ELi4ELi3EEENSA_18smem_ptr_flag_bitsILi16EEENSU_INSB_IJNSC_ILi8EEESH_EEENSB_IJSH_SE_EEEEEEEvEENS13_INSA_23SM90_TMA_LOAD_MULTICASTENS15_IS17_S19_NSU_INSB_IJSH_S1A_EEENSB_IJSE_SH_EEEEEEEvEEEENS_8epilogue10collective18CollectiveEpilogueINS1N_23Sm100TmaWarpSpecializedILi4ELi2ELi16ELb1ELb0EEEJSK_NSB_IJNSU_ISH_SE_EENSU_INSC_ILi32EEESE_EEEEESL_NSB_IJNSB_IJlllEEESE_SW_EEESL_S1X_NS1N_6fusion15FusionCallbacksIS1R_NS1Y_17LinearCombinationISL_fSL_fLNS_15FloatRoundStyleE2EEESK_S1V_JEEENSA_5SM1004TMEM4LOAD26SM100_TMEM_LOAD_16dp256b4xES14_NS15_INS16_ILi2ELi4ELi3EEES19_NSU_INSB_IJS1A_S1T_EEENSB_IJS1T_SE_EEEEEEENSA_17SM75_U32x4_LDSM_NENSA_21SM90_TMA_STORE_IM2COLES2C_NSA_17SM90_U32x4_STSM_NENSA_39AutoVectorizingCopyWithAssumedAlignmentILi128EEEEEEvvEEEEvNT_6ParamsE --------------------------
	.section	.nv.shared._ZN7cutlass13device_kernelINS_4conv6kernel13ConvUniversalINS1_16ConvProblemShapeILNS1_8OperatorE1ELi2EEENS1_10collective14CollectiveConvINS1_47MainloopSm100TmaUmmaWarpSpecializedImplicitGemmILS5_1ELi8ELi2ELi1ELi2EN4cute5tupleIJNSA_1CILi2EEENSC_ILi1EEESE_EEEEENSB_IJNSC_ILi64EEENSC_ILi128EEENSB_IJSH_EEEEEENS_6half_tESL_NSA_8TiledMMAINSA_8MMA_AtomIJNSA_20SM100_MMA_F16BF16_SSISL_SL_fLi64ELi128ELNSA_4UMMA5MajorE0ELSQ_1ELNSP_7ScaleInE0ELSR_0EEEEEENSA_6LayoutINSB_IJSE_SE_SE_EEENSB_IJNSC_ILi0EEESW_SW_EEEEENSB_IJNSA_10UnderscoreESZ_SZ_EEEEENS7_6detail27Sm100ImplicitGemmTileTraitsINSA_20SM90_TMA_LOAD_IM2COLENSA_14ComposedLayoutINSA_7SwizzleILi3ELi4ELi3EEENSA_18smem_ptr_flag_bitsILi16EEENSU_INSB_IJNSC_ILi8EEESH_EEENSB_IJSH_SE_EEEEEEEvEENS13_INSA_23SM90_TMA_LOAD_MULTICASTENS15_IS17_S19_NSU_INSB_IJSH_S1A_EEENSB_IJSE_SH_EEEEEEEvEEEENS_8epilogue10collective18CollectiveEpilogueINS1N_23Sm100TmaWarpSpecializedILi4ELi2ELi16ELb1ELb0EEEJSK_NSB_IJNSU_ISH_SE_EENSU_INSC_ILi32EEESE_EEEEESL_NSB_IJNSB_IJlllEEESE_SW_EEESL_S1X_NS1N_6fusion15FusionCallbacksIS1R_NS1Y_17LinearCombinationISL_fSL_fLNS_15FloatRoundStyleE2EEESK_S1V_JEEENSA_5SM1004TMEM4LOAD26SM100_TMEM_LOAD_16dp256b4xES14_NS15_INS16_ILi2ELi4ELi3EEES19_NSU_INSB_IJS1A_S1T_EEENSB_IJS1T_SE_EEEEEEENSA_17SM75_U32x4_LDSM_NENSA_21SM90_TMA_STORE_IM2COLES2C_NSA_17SM90_U32x4_STSM_NENSA_39AutoVectorizingCopyWithAssumedAlignmentILi128EEEEEEvvEEEEvNT_6ParamsE,"aw",@nobits
	.sectionflags	@""
	.align	16
	.zero		1024


//--------------------- .nv.shared.reserved.0     --------------------------
	.section	.nv.shared.reserved.0,"aw",@nobits
	.weak		__nv_reservedSMEM_offset_0_alias
	.size		__nv_reservedSMEM_offset_0_alias, 0, 64
	.other		__nv_reservedSMEM_offset_0_alias,@"STO_CUDA_RESERVED_SHARED STV_DEFAULT"
__nv_reservedSMEM_offset_0_alias:
	.zero		0
.nv.shared.reserved.0:
	.zero		64
	.weak		__nv_reservedSMEM_tcgen05_partition
	.type		__nv_reservedSMEM_tcgen05_partition,@object
	.size		__nv_reservedSMEM_tcgen05_partition,(.L_0 - __nv_reservedSMEM_tcgen05_partition)
__nv_reservedSMEM_tcgen05_partition:
	.zero		32
.L_0:


//--------------------- .nv.global                --------------------------
	.section	.nv.global,"aw",@nobits
.nv.global:
	.type		_ZN39_INTERNAL_8e591419_4_k_cu_a30a95ee_43334cute1_E,@object
	.size		_ZN39_INTERNAL_8e591419_4_k_cu_a30a95ee_43334cute1_E,(_ZN39_INTERNAL_8e591419_4_k_cu_a30a95ee_43334cuda3std3__45__cpo6cbeginE - _ZN39_INTERNAL_8e591419_4_k_cu_a30a95ee_43334cute1_E)
_ZN39_INTERNAL_8e591419_4_k_cu_a30a95ee_43334cute1_E:
	.zero		1
	.type		_ZN39_INTERNAL_8e591419_4_k_cu_a30a95ee_43334cuda3std3__45__cpo6cbeginE,@object
	.size		_ZN39_INTERNAL_8e591419_4_k_cu_a30a95ee_43334cuda3std3__45__cpo6cbeginE,(_ZN39_INTERNAL_8e591419_4_k_cu_a30a95ee_43334cuda3std3__48in_placeE - _ZN39_INTERNAL_8e591419_4_k_cu_a30a95ee_43334cuda3std3__45__cpo6cbeginE)
_ZN39_INTERNAL_8e591419_4_k_cu_a30a95ee_43334cuda3std3__45__cpo6cbeginE:
	.zero		1
	.type		_ZN39_INTERNAL_8e591419_4_k_cu_a30a95ee_43334cuda3std3__48in_placeE,@object
	.size		_ZN39_INTERNAL_8e591419_4_k_cu_a30a95ee_43334cuda3std3__48in_placeE,(_ZN39_INTERNAL_8e591419_4_k_cu_a30a95ee_43334cuda3std6ranges3__45__cpo9iter_moveE - _ZN39_INTERNAL_8e591419_4_k_cu_a30a95ee_43334cuda3std3__48in_placeE)
_ZN39_INTERNAL_8e591419_4_k_cu_a30a95ee_43334cuda3std3__48in_placeE:
	.zero		1
	.type		_ZN39_INTERNAL_8e591419_4_k_cu_a30a95ee_43334cuda3std6ranges3__45__cpo9iter_moveE,@object
	.size		_ZN39_INTERNAL_8e591419_4_k_cu_a30a95ee_43334cuda3std6ranges3__45__cpo9iter_moveE,(_ZN39_INTERNAL_8e591419_4_k_cu_a30a95ee_43334cuda3std3__45__cpo5beginE - _ZN39_INTERNAL_8e591419_4_k_cu_a30a95ee_43334cuda3std6ranges3__45__cpo9iter_moveE)
_ZN39_INTERNAL_8e591419_4_k_cu_a30a95ee_43334cuda3std6ranges3__45__cpo9iter_moveE:
	.zero		1
	.type		_ZN39_INTERNAL_8e591419_4_k_cu_a30a95ee_43334cuda3std3__45__cpo5beginE,@object
	.size		_ZN39_INTERNAL_8e591419_4_k_cu_a30a95ee_43334cuda3std3__45__cpo5beginE,(_ZN39_INTERNAL_8e591419_4_k_cu_a30a95ee_43334cuda3std3__441_GLOBAL__N__8e591419_4_k_cu_a30a95ee_43336ignoreE - _ZN39_INTERNAL_8e591419_4_k_cu_a30a95ee_43334cuda3std3__45__cpo5beginE)
_ZN39_INTERNAL_8e591419_4_k_cu_a30a95ee_43334cuda3std3__45__cpo5beginE:
	.zero		1
	.type		_ZN39_INTERNAL_8e591419_4_k_cu_a30a95ee_43334cuda3std3__441_GLOBAL__N__8e591419_4_k_cu_a30a95ee_43336ignoreE,@object
	.size		_ZN39_INTERNAL_8e591419_4_k_cu_a30a95ee_43334cuda3std3__441_GLOBAL__N__8e591419_4_k_cu_a30a95ee_43336ignoreE,(_ZN39_INTERNAL_8e591419_4_k_cu_a30a95ee_43334cute7productE - _ZN39_INTERNAL_8e591419_4_k_cu_a30a95ee_43334cuda3std3__441_GLOBAL__N__8e591419_4_k_cu_a30a95ee_43336ignoreE)
_ZN39_INTERNAL_8e591419_4_k_cu_a30a95ee_43334cuda3std3__441_GLOBAL__N__8e591419_4_k_cu_a30a95ee_43336ignoreE:
	.zero		1
	.type		_ZN39_INTERNAL_8e591419_4_k_cu_a30a95ee_43334cute7productE,@object
	.size		_ZN39_INTERNAL_8e591419_4_k_cu_a30a95ee_43334cute7productE,(_ZN39_INTERNAL_8e591419_4_k_cu_a30a95ee_43334cuda3std3__45__cpo3endE - _ZN39_INTERNAL_8e591419_4_k_cu_a30a95ee_43334cute7productE)
_ZN39_INTERNAL_8e591419_4_k_cu_a30a95ee_43334cute7productE:
	.zero		1
	.type		_ZN39_INTERNAL_8e591419_4_k_cu_a30a95ee_43334cuda3std3__45__cpo3endE,@object
	.size		_ZN39_INTERNAL_8e591419_4_k_cu_a30a95ee_43334cuda3std3__45__cpo3endE,(_ZN39_INTERNAL_8e591419_4_k_cu_a30a95ee_43334cuda3std3__419piecewise_constructE - _ZN39_INTERNAL_8e591419_4_k_cu_a30a95ee_43334cuda3std3__45__cpo3endE)
_ZN39_INTERNAL_8e591419_4_k_cu_a30a95ee_43334cuda3std3__45__cpo3endE:
	.zero		1
	.type		_ZN39_INTERNAL_8e591419_4_k_cu_a30a95ee_43334cuda3std3__419piecewise_constructE,@object
	.size		_ZN39_INTERNAL_8e591419_4_k_cu_a30a95ee_43334cuda3std3__419piecewise_constructE,(_ZN39_INTERNAL_8e591419_4_k_cu_a30a95ee_43334cuda3std3__45__cpo4cendE - _ZN39_INTERNAL_8e591419_4_k_cu_a30a95ee_43334cuda3std3__419piecewise_constructE)
_ZN39_INTERNAL_8e591419_4_k_cu_a30a95ee_43334cuda3std3__419piecewise_constructE:
	.zero		1
	.type		_ZN39_INTERNAL_8e591419_4_k_cu_a30a95ee_43334cuda3std3__45__cpo4cendE,@object
	.size		_ZN39_INTERNAL_8e591419_4_k_cu_a30a95ee_43334cuda3std3__45__cpo4cendE,(_ZN39_INTERNAL_8e591419_4_k_cu_a30a95ee_43334cuda3std6ranges3__45__cpo4swapE - _ZN39_INTERNAL_8e591419_4_k_cu_a30a95ee_43334cuda3std3__45__cpo4cendE)
_ZN39_INTERNAL_8e591419_4_k_cu_a30a95ee_43334cuda3std3__45__cpo4cendE:
	.zero		1
	.type		_ZN39_INTERNAL_8e591419_4_k_cu_a30a95ee_43334cuda3std6ranges3__45__cpo4swapE,@object
	.size		_ZN39_INTERNAL_8e591419_4_k_cu_a30a95ee_43334cuda3std6ranges3__45__cpo4swapE,(.L_10 - _ZN39_INTERNAL_8e591419_4_k_cu_a30a95ee_43334cuda3std6ranges3__45__cpo4swapE)
_ZN39_INTERNAL_8e591419_4_k_cu_a30a95ee_43334cuda3std6ranges3__45__cpo4swapE:
	.zero		1
.L_10:


//--------------------- .nv.constant0._ZN7cutlass13device_kernelINS_4conv6kernel13ConvUniversalINS1_16ConvProblemShapeILNS1_8OperatorE1ELi2EEENS1_10collective14CollectiveConvINS1_47MainloopSm100TmaUmmaWarpSpecializedImplicitGemmILS5_1ELi8ELi2ELi1ELi2EN4cute5tupleIJNSA_1CILi2EEENSC_ILi1EEESE_EEEEENSB_IJNSC_ILi64EEENSC_ILi128EEENSB_IJSH_EEEEEENS_6half_tESL_NSA_8TiledMMAINSA_8MMA_AtomIJNSA_20SM100_MMA_F16BF16_SSISL_SL_fLi64ELi128ELNSA_4UMMA5MajorE0ELSQ_1ELNSP_7ScaleInE0ELSR_0EEEEEENSA_6LayoutINSB_IJSE_SE_SE_EEENSB_IJNSC_ILi0EEESW_SW_EEEEENSB_IJNSA_10UnderscoreESZ_SZ_EEEEENS7_6detail27Sm100ImplicitGemmTileTraitsINSA_20SM90_TMA_LOAD_IM2COLENSA_14ComposedLayoutINSA_7SwizzleILi3ELi4ELi3EEENSA_18smem_ptr_flag_bitsILi16EEENSU_INSB_IJNSC_ILi8EEESH_EEENSB_IJSH_SE_EEEEEEEvEENS13_INSA_23SM90_TMA_LOAD_MULTICASTENS15_IS17_S19_NSU_INSB_IJSH_S1A_EEENSB_IJSE_SH_EEEEEEEvEEEENS_8epilogue10collective18CollectiveEpilogueINS1N_23Sm100TmaWarpSpecializedILi4ELi2ELi16ELb1ELb0EEEJSK_NSB_IJNSU_ISH_SE_EENSU_INSC_ILi32EEESE_EEEEESL_NSB_IJNSB_IJlllEEESE_SW_EEESL_S1X_NS1N_6fusion15FusionCallbacksIS1R_NS1Y_17LinearCombinationISL_fSL_fLNS_15FloatRoundStyleE2EEESK_S1V_JEEENSA_5SM1004TMEM4LOAD26SM100_TMEM_LOAD_16dp256b4xES14_NS15_INS16_ILi2ELi4ELi3EEES19_NSU_INSB_IJS1A_S1T_EEENSB_IJS1T_SE_EEEEEEENSA_17SM75_U32x4_LDSM_NENSA_21SM90_TMA_STORE_IM2COLES2C_NSA_17SM90_U32x4_STSM_NENSA_39AutoVectorizingCopyWithAssumedAlignmentILi128EEEEEEvvEEEEvNT_6ParamsE --------------------------
	.section	.nv.constant0._ZN7cutlass13device_kernelINS_4conv6kernel13ConvUniversalINS1_16ConvProblemShapeILNS1_8OperatorE1ELi2EEENS1_10collective14CollectiveConvINS1_47MainloopSm100TmaUmmaWarpSpecializedImplicitGemmILS5_1ELi8ELi2ELi1ELi2EN4cute5tupleIJNSA_1CILi2EEENSC_ILi1EEESE_EEEEENSB_IJNSC_ILi64EEENSC_ILi128EEENSB_IJSH_EEEEEENS_6half_tESL_NSA_8TiledMMAINSA_8MMA_AtomIJNSA_20SM100_MMA_F16BF16_SSISL_SL_fLi64ELi128ELNSA_4UMMA5MajorE0ELSQ_1ELNSP_7ScaleInE0ELSR_0EEEEEENSA_6LayoutINSB_IJSE_SE_SE_EEENSB_IJNSC_ILi0EEESW_SW_EEEEENSB_IJNSA_10UnderscoreESZ_SZ_EEEEENS7_6detail27Sm100ImplicitGemmTileTraitsINSA_20SM90_TMA_LOAD_IM2COLENSA_14ComposedLayoutINSA_7SwizzleILi3ELi4ELi3EEENSA_18smem_ptr_flag_bitsILi16EEENSU_INSB_IJNSC_ILi8EEESH_EEENSB_IJSH_SE_EEEEEEEvEENS13_INSA_23SM90_TMA_LOAD_MULTICASTENS15_IS17_S19_NSU_INSB_IJSH_S1A_EEENSB_IJSE_SH_EEEEEEEvEEEENS_8epilogue10collective18CollectiveEpilogueINS1N_23Sm100TmaWarpSpecializedILi4ELi2ELi16ELb1ELb0EEEJSK_NSB_IJNSU_ISH_SE_EENSU_INSC_ILi32EEESE_EEEEESL_NSB_IJNSB_IJlllEEESE_SW_EEESL_S1X_NS1N_6fusion15FusionCallbacksIS1R_NS1Y_17LinearCombinationISL_fSL_fLNS_15FloatRoundStyleE2EEESK_S1V_JEEENSA_5SM1004TMEM4LOAD26SM100_TMEM_LOAD_16dp256b4xES14_NS15_INS16_ILi2ELi4ELi3EEES19_NSU_INSB_IJS1A_S1T_EEENSB_IJS1T_SE_EEEEEEENSA_17SM75_U32x4_LDSM_NENSA_21SM90_TMA_STORE_IM2COLES2C_NSA_17SM90_U32x4_STSM_NENSA_39AutoVectorizingCopyWithAssumedAlignmentILi128EEEEEEvvEEEEvNT_6ParamsE,"a",@progbits
	.sectionflags	@""
	.align	4
.nv.constant0._ZN7cutlass13device_kernelINS_4conv6kernel13ConvUniversalINS1_16ConvProblemShapeILNS1_8OperatorE1ELi2EEENS1_10collective14CollectiveConvINS1_47MainloopSm100TmaUmmaWarpSpecializedImplicitGemmILS5_1ELi8ELi2ELi1ELi2EN4cute5tupleIJNSA_1CILi2EEENSC_ILi1EEESE_EEEEENSB_IJNSC_ILi64EEENSC_ILi128EEENSB_IJSH_EEEEEENS_6half_tESL_NSA_8TiledMMAINSA_8MMA_AtomIJNSA_20SM100_MMA_F16BF16_SSISL_SL_fLi64ELi128ELNSA_4UMMA5MajorE0ELSQ_1ELNSP_7ScaleInE0ELSR_0EEEEEENSA_6LayoutINSB_IJSE_SE_SE_EEENSB_IJNSC_ILi0EEESW_SW_EEEEENSB_IJNSA_10UnderscoreESZ_SZ_EEEEENS7_6detail27Sm100ImplicitGemmTileTraitsINSA_20SM90_TMA_LOAD_IM2COLENSA_14ComposedLayoutINSA_7SwizzleILi3ELi4ELi3EEENSA_18smem_ptr_flag_bitsILi16EEENSU_INSB_IJNSC_ILi8EEESH_EEENSB_IJSH_SE_EEEEEEEvEENS13_INSA_23SM90_TMA_LOAD_MULTICASTENS15_IS17_S19_NSU_INSB_IJSH_S1A_EEENSB_IJSE_SH_EEEEEEEvEEEENS_8epilogue10collective18CollectiveEpilogueINS1N_23Sm100TmaWarpSpecializedILi4ELi2ELi16ELb1ELb0EEEJSK_NSB_IJNSU_ISH_SE_EENSU_INSC_ILi32EEESE_EEEEESL_NSB_IJNSB_IJlllEEESE_SW_EEESL_S1X_NS1N_6fusion15FusionCallbacksIS1R_NS1Y_17LinearCombinationISL_fSL_fLNS_15FloatRoundStyleE2EEESK_S1V_JEEENSA_5SM1004TMEM4LOAD26SM100_TMEM_LOAD_16dp256b4xES14_NS15_INS16_ILi2ELi4ELi3EEES19_NSU_INSB_IJS1A_S1T_EEENSB_IJS1T_SE_EEEEEEENSA_17SM75_U32x4_LDSM_NENSA_21SM90_TMA_STORE_IM2COLES2C_NSA_17SM90_U32x4_STSM_NENSA_39AutoVectorizingCopyWithAssumedAlignmentILi128EEEEEEvvEEEEvNT_6ParamsE:
	.zero		2944


//--------------------- SYMBOLS --------------------------

	.type		.nv.reservedSmem.offset0,@object
	.size		.nv.reservedSmem.offset0,0x4
	.type		.nv.reservedSmem.cap,@object
	.size		.nv.reservedSmem.cap,0x4
	.type		__assertfail,@function
